// auto-generated by cutlass_sweep.gemm — config: {"arch": "sm_90", "cluster_m": 2, "cluster_n": 1, "dtype": "e5m2", "stages": 3, "tile_k": 64, "tile_m": 128, "tile_n": 128}
#include "cutlass/cutlass.h"
#include "cutlass/gemm/collective/collective_builder.hpp"
#include "cutlass/gemm/device/gemm_universal_adapter.h"
#include "cutlass/gemm/kernel/gemm_universal.hpp"
#include "cutlass/epilogue/collective/collective_builder.hpp"

using ElemA = cutlass::float_e5m2_t;
using ElemB = cutlass::float_e5m2_t;
using ElemCD = cutlass::float_e5m2_t;
using Acc  = float;
using TileShape    = cute::Shape<cute::_128, cute::_128, cute::_64>;
using ClusterShape = cute::Shape<cute::_2, cute::_1, cute::_1>;

using CollectiveEpilogue = typename cutlass::epilogue::collective::CollectiveBuilder<
    cutlass::arch::Sm90, cutlass::arch::OpClassTensorOp,
    TileShape, ClusterShape,
    cutlass::epilogue::collective::EpilogueTileAuto,
    Acc, Acc,
    ElemCD, cutlass::layout::RowMajor, 128 / cutlass::sizeof_bits<ElemCD>::value,
    ElemCD, cutlass::layout::RowMajor, 128 / cutlass::sizeof_bits<ElemCD>::value,
    cutlass::epilogue::collective::EpilogueScheduleAuto
  >::CollectiveOp;

using CollectiveMainloop = typename cutlass::gemm::collective::CollectiveBuilder<
    cutlass::arch::Sm90, cutlass::arch::OpClassTensorOp,
    ElemA, cutlass::layout::RowMajor, 128 / cutlass::sizeof_bits<ElemA>::value,
    ElemB, cutlass::layout::ColumnMajor, 128 / cutlass::sizeof_bits<ElemB>::value,
    Acc,
    TileShape, ClusterShape,
    cutlass::gemm::collective::StageCount<3>,
    cutlass::gemm::collective::KernelScheduleAuto
  >::CollectiveOp;

using GemmKernel = cutlass::gemm::kernel::GemmUniversal<
    cute::Shape<int,int,int,int>,
    CollectiveMainloop,
    CollectiveEpilogue
>;
using Gemm = cutlass::gemm::device::GemmUniversalAdapter<GemmKernel>;

// Force the device kernel symbol into the cubin without needing a host main.
auto* _anchor = &cutlass::device_kernel<GemmKernel>;


// ===== COMPILED SASS (sm_90a) =====

	.target	sm_90a

	.elftype	@"ET_EXEC"


//--------------------- .note.nv.tkinfo           --------------------------
	.section	.note.nv.tkinfo,"",@"SHT_NOTE"
	.sectionflags	@"SHF_NOTE_NV_TKINFO"
	.tkinfo
        /*0018*/ 	.word	0x00000002
        /*0030*/ 	.string	""
        /*0030*/ 	.string	"ptxas"
        /*0030*/ 	.string	"Cuda compilation tools, release 13.0, V13.0.88"
        /*0030*/ 	.string	"Build cuda_13.0.r13.0/compiler.36424714_0"
        /*0030*/ 	.string	"-arch sm_90a -m 64 "



//--------------------- .note.nv.cuinfo           --------------------------
	.section	.note.nv.cuinfo,"",@"SHT_NOTE"
	.sectionflags	@"SHF_NOTE_NV_CUINFO"
        /*0018*/ 	.short	0x0002
        /*001a*/ 	.short	0x005a
        /*001c*/ 	.short	0x0082
	.zero		2


//--------------------- .nv.info                  --------------------------
	.section	.nv.info,"",@"SHT_CUDA_INFO"
	.align	4


	//----- nvinfo : EIATTR_REGCOUNT
	.align		4
        /*0000*/ 	.byte	0x04, 0x2f
        /*0002*/ 	.short	(.L_12 - .L_11)
	.align		4
.L_11:
        /*0004*/ 	.word	index@(_ZN7cutlass13device_kernelINS_4gemm6kernel13GemmUniversalIN4cute5tupleIJiiiiEEENS1_10collective13CollectiveMmaINS1_37MainloopSm90TmaGmmaWarpSpecializedFP8ILi3ENS5_IJNS4_1CILi2EEENSA_ILi1EEESC_EEENS1_35KernelTmaWarpSpecializedCooperativeEEENS5_IJNSA_ILi128EEESG_NSA_ILi64EEEEEENS_12float_e5m2_tENS5_IJlSC_lEEESJ_SK_NS4_8TiledMMAINS4_8MMA_AtomIJNS4_4SM904GMMA31MMA_64x128x32_F32E5M2E5M2_SS_TNILNSO_7ScaleInE1ELSQ_1EEEEEENS4_6LayoutISD_NS5_IJSC_NSA_ILi0EEESU_EEEEENS5_IJNS4_10UnderscoreESX_SX_EEEEENS4_13SM90_TMA_LOADENS4_14ComposedLayoutINS4_7SwizzleILi2ELi4ELi3EEENS4_18smem_ptr_flag_bitsILi8EEENST_INS5_IJNSA_ILi8EEESH_EEENS5_IJSH_SC_EEEEEEEvNS4_8identityENS4_23SM90_TMA_LOAD_MULTICASTES1A_vS1B_EENS_8epilogue10collective6detail29Sm90TmaWarpSpecializedAdapterINS1F_15DefaultEpilogueISJ_SK_SK_NS1E_6thread17LinearCombinationISJ_Li1EffLNS1J_9ScaleType4KindE0ELNS_15FloatRoundStyleE2ESJ_EENS1_15EpilogueDefaultEEEEEvvEEEEvNT_6ParamsE)
        /*0008*/ 	.word	0x000000a8


	//----- nvinfo : EIATTR_FRAME_SIZE
	.align		4
.L_12:
        /*000c*/ 	.byte	0x04, 0x11
        /*000e*/ 	.short	(.L_14 - .L_13)
	.align		4
.L_13:
        /*0010*/ 	.word	index@(_ZN7cutlass13device_kernelINS_4gemm6kernel13GemmUniversalIN4cute5tupleIJiiiiEEENS1_10collective13CollectiveMmaINS1_37MainloopSm90TmaGmmaWarpSpecializedFP8ILi3ENS5_IJNS4_1CILi2EEENSA_ILi1EEESC_EEENS1_35KernelTmaWarpSpecializedCooperativeEEENS5_IJNSA_ILi128EEESG_NSA_ILi64EEEEEENS_12float_e5m2_tENS5_IJlSC_lEEESJ_SK_NS4_8TiledMMAINS4_8MMA_AtomIJNS4_4SM904GMMA31MMA_64x128x32_F32E5M2E5M2_SS_TNILNSO_7ScaleInE1ELSQ_1EEEEEENS4_6LayoutISD_NS5_IJSC_NSA_ILi0EEESU_EEEEENS5_IJNS4_10UnderscoreESX_SX_EEEEENS4_13SM90_TMA_LOADENS4_14ComposedLayoutINS4_7SwizzleILi2ELi4ELi3EEENS4_18smem_ptr_flag_bitsILi8EEENST_INS5_IJNSA_ILi8EEESH_EEENS5_IJSH_SC_EEEEEEEvNS4_8identityENS4_23SM90_TMA_LOAD_MULTICASTES1A_vS1B_EENS_8epilogue10collective6detail29Sm90TmaWarpSpecializedAdapterINS1F_15DefaultEpilogueISJ_SK_SK_NS1E_6thread17LinearCombinationISJ_Li1EffLNS1J_9ScaleType4KindE0ELNS_15FloatRoundStyleE2ESJ_EENS1_15EpilogueDefaultEEEEEvvEEEEvNT_6ParamsE)
        /*0014*/ 	.word	0x00000000


	//----- nvinfo : EIATTR_MIN_STACK_SIZE
	.align		4
.L_14:
        /*0018*/ 	.byte	0x04, 0x12
        /*001a*/ 	.short	(.L_16 - .L_15)
	.align		4
.L_15:
        /*001c*/ 	.word	index@(_ZN7cutlass13device_kernelINS_4gemm6kernel13GemmUniversalIN4cute5tupleIJiiiiEEENS1_10collective13CollectiveMmaINS1_37MainloopSm90TmaGmmaWarpSpecializedFP8ILi3ENS5_IJNS4_1CILi2EEENSA_ILi1EEESC_EEENS1_35KernelTmaWarpSpecializedCooperativeEEENS5_IJNSA_ILi128EEESG_NSA_ILi64EEEEEENS_12float_e5m2_tENS5_IJlSC_lEEESJ_SK_NS4_8TiledMMAINS4_8MMA_AtomIJNS4_4SM904GMMA31MMA_64x128x32_F32E5M2E5M2_SS_TNILNSO_7ScaleInE1ELSQ_1EEEEEENS4_6LayoutISD_NS5_IJSC_NSA_ILi0EEESU_EEEEENS5_IJNS4_10UnderscoreESX_SX_EEEEENS4_13SM90_TMA_LOADENS4_14ComposedLayoutINS4_7SwizzleILi2ELi4ELi3EEENS4_18smem_ptr_flag_bitsILi8EEENST_INS5_IJNSA_ILi8EEESH_EEENS5_IJSH_SC_EEEEEEEvNS4_8identityENS4_23SM90_TMA_LOAD_MULTICASTES1A_vS1B_EENS_8epilogue10collective6detail29Sm90TmaWarpSpecializedAdapterINS1F_15DefaultEpilogueISJ_SK_SK_NS1E_6thread17LinearCombinationISJ_Li1EffLNS1J_9ScaleType4KindE0ELNS_15FloatRoundStyleE2ESJ_EENS1_15EpilogueDefaultEEEEEvvEEEEvNT_6ParamsE)
        /*0020*/ 	.word	0x00000000
.L_16:


//--------------------- .nv.compat                --------------------------
	.section	.nv.compat,"",@"SHT_CUDA_COMPAT_INFO"
	.align	4
        /*0000*/ 	.byte	0x02, 0x09, 0x01, 0x00, 0x02, 0x02, 0x04, 0x00, 0x02, 0x05, 0x05, 0x00, 0x03, 0x07, 0x01, 0x01
        /*0010*/ 	.byte	0x02, 0x03, 0x01, 0x00, 0x02, 0x06, 0x01, 0x00, 0x04, 0x0b, 0x08, 0x00, 0x00, 0x00, 0x00, 0x00
        /*0020*/ 	.byte	0x00, 0x00, 0x00, 0x00


//--------------------- .nv.info._ZN7cutlass13device_kernelINS_4gemm6kernel13GemmUniversalIN4cute5tupleIJiiiiEEENS1_10collective13CollectiveMmaINS1_37MainloopSm90TmaGmmaWarpSpecializedFP8ILi3ENS5_IJNS4_1CILi2EEENSA_ILi1EEESC_EEENS1_35KernelTmaWarpSpecializedCooperativeEEENS5_IJNSA_ILi128EEESG_NSA_ILi64EEEEEENS_12float_e5m2_tENS5_IJlSC_lEEESJ_SK_NS4_8TiledMMAINS4_8MMA_AtomIJNS4_4SM904GMMA31MMA_64x128x32_F32E5M2E5M2_SS_TNILNSO_7ScaleInE1ELSQ_1EEEEEENS4_6LayoutISD_NS5_IJSC_NSA_ILi0EEESU_EEEEENS5_IJNS4_10UnderscoreESX_SX_EEEEENS4_13SM90_TMA_LOADENS4_14ComposedLayoutINS4_7SwizzleILi2ELi4ELi3EEENS4_18smem_ptr_flag_bitsILi8EEENST_INS5_IJNSA_ILi8EEESH_EEENS5_IJSH_SC_EEEEEEEvNS4_8identityENS4_23SM90_TMA_LOAD_MULTICASTES1A_vS1B_EENS_8epilogue10collective6detail29Sm90TmaWarpSpecializedAdapterINS1F_15DefaultEpilogueISJ_SK_SK_NS1E_6thread17LinearCombinationISJ_Li1EffLNS1J_9ScaleType4KindE0ELNS_15FloatRoundStyleE2ESJ_EENS1_15EpilogueDefaultEEEEEvvEEEEvNT_6ParamsE --------------------------
	.section	.nv.info._ZN7cutlass13device_kernelINS_4gemm6kernel13GemmUniversalIN4cute5tupleIJiiiiEEENS1_10collective13CollectiveMmaINS1_37MainloopSm90TmaGmmaWarpSpecializedFP8ILi3ENS5_IJNS4_1CILi2EEENSA_ILi1EEESC_EEENS1_35KernelTmaWarpSpecializedCooperativeEEENS5_IJNSA_ILi128EEESG_NSA_ILi64EEEEEENS_12float_e5m2_tENS5_IJlSC_lEEESJ_SK_NS4_8TiledMMAINS4_8MMA_AtomIJNS4_4SM904GMMA31MMA_64x128x32_F32E5M2E5M2_SS_TNILNSO_7ScaleInE1ELSQ_1EEEEEENS4_6LayoutISD_NS5_IJSC_NSA_ILi0EEESU_EEEEENS5_IJNS4_10UnderscoreESX_SX_EEEEENS4_13SM90_TMA_LOADENS4_14ComposedLayoutINS4_7SwizzleILi2ELi4ELi3EEENS4_18smem_ptr_flag_bitsILi8EEENST_INS5_IJNSA_ILi8EEESH_EEENS5_IJSH_SC_EEEEEEEvNS4_8identityENS4_23SM90_TMA_LOAD_MULTICASTES1A_vS1B_EENS_8epilogue10collective6detail29Sm90TmaWarpSpecializedAdapterINS1F_15DefaultEpilogueISJ_SK_SK_NS1E_6thread17LinearCombinationISJ_Li1EffLNS1J_9ScaleType4KindE0ELNS_15FloatRoundStyleE2ESJ_EENS1_15EpilogueDefaultEEEEEvvEEEEvNT_6ParamsE,"",@"SHT_CUDA_INFO"
	.sectionflags	@""
	.align	4


	//----- nvinfo : EIATTR_CUDA_API_VERSION
	.align		4
        /*0000*/ 	.byte	0x04, 0x37
        /*0002*/ 	.short	(.L_18 - .L_17)
.L_17:
        /*0004*/ 	.word	0x00000082


	//----- nvinfo : EIATTR_KPARAM_INFO
	.align		4
.L_18:
        /*0008*/ 	.byte	0x04, 0x17
        /*000a*/ 	.short	(.L_20 - .L_19)
.L_19:
        /*000c*/ 	.word	0x00000000
        /*0010*/ 	.short	0x0000
        /*0012*/ 	.short	0x0070
        /*0014*/ 	.byte	0x00, 0xf0, 0x01, 0x10


	//----- nvinfo : EIATTR_SPARSE_MMA_MASK
	.align		4
.L_20:
        /*0018*/ 	.byte	0x03, 0x50
        /*001a*/ 	.short	0x0000


	//----- nvinfo : EIATTR_MAXREG_COUNT
	.align		4
        /*001c*/ 	.byte	0x03, 0x1b
        /*001e*/ 	.short	0x00a8


	//----- nvinfo : EIATTR_NUM_BARRIERS
	.align		4
        /*0020*/ 	.byte	0x02, 0x4c
        /*0022*/ 	.byte	0x01
	.zero		1


	//----- nvinfo : EIATTR_MERCURY_ISA_VERSION
	.align		4
        /*0024*/ 	.byte	0x03, 0x5f
        /*0026*/ 	.short	0x0101


	//----- nvinfo : EIATTR_INT_WARP_WIDE_INSTR_OFFSETS
	.align		4
        /*0028*/ 	.byte	0x04, 0x31
        /*002a*/ 	.short	(.L_22 - .L_21)


	//   ....[0]....
.L_21:
        /*002c*/ 	.word	0x00000480


	//   ....[1]....
        /*0030*/ 	.word	0x000004b0


	//   ....[2]....
        /*0034*/ 	.word	0x00000630


	//----- nvinfo : EIATTR_COOP_GROUP_MASK_REGIDS
	.align		4
.L_22:
        /*0038*/ 	.byte	0x04, 0x29
        /*003a*/ 	.short	(.L_24 - .L_23)


	//   ....[0]....
.L_23:
        /*003c*/ 	.word	0xffffffff


	//   ....[1]....
        /*0040*/ 	.word	0xffffffff


	//   ....[2]....
        /*0044*/ 	.word	0xffffffff


	//   ....[3]....
        /*0048*/ 	.word	0xffffffff


	//   ....[4]....
        /*004c*/ 	.word	0xffffffff


	//   ....[5]....
        /*0050*/ 	.word	0xffffffff


	//----- nvinfo : EIATTR_COOP_GROUP_INSTR_OFFSETS
	.align		4
.L_24:
        /*0054*/ 	.byte	0x04, 0x28
        /*0056*/ 	.short	(.L_26 - .L_25)


	//   ....[0]....
.L_25:
        /*0058*/ 	.word	0x00000060


	//   ....[1]....
        /*005c*/ 	.word	0x00000070


	//   ....[2]....
        /*0060*/ 	.word	0x00000130


	//   ....[3]....
        /*0064*/ 	.word	0x000002b0


	//   ....[4]....
        /*0068*/ 	.word	0x000007d0


	//   ....[5]....
        /*006c*/ 	.word	0x00001250


	//----- nvinfo : EIATTR_REG_RECONFIG
	.align		4
.L_26:
        /*0070*/ 	.byte	0x01, 0x54
	.zero		2


	//----- nvinfo : EIATTR_MBARRIER_INSTR_OFFSETS
	.align		4
        /*0074*/ 	.byte	0x04, 0x39
        /*0076*/ 	.short	(.L_28 - .L_27)


	//   ....[0]....
.L_27:
        /*0078*/ 	.word	0x00000230
        /*007c*/ 	.word	0x000000ff
        /*0080*/ 	.word	0x00000000
        /*0084*/ 	.short	0x0100
        /*0086*/ 	.byte	0x08
	.zero		1


	//   ....[1]....
        /*0088*/ 	.word	0x00000240
        /*008c*/ 	.word	0x000000ff
        /*0090*/ 	.word	0x00000018
        /*0094*/ 	.short	0x0100
        /*0096*/ 	.byte	0x08
	.zero		1


	//   ....[2]....
        /*0098*/ 	.word	0x00000250
        /*009c*/ 	.word	0x000000ff
        /*00a0*/ 	.word	0x00000008
        /*00a4*/ 	.short	0x0100
        /*00a6*/ 	.byte	0x08
	.zero		1


	//   ....[3]....
        /*00a8*/ 	.word	0x00000260
        /*00ac*/ 	.word	0x000000ff
        /*00b0*/ 	.word	0x00000020
        /*00b4*/ 	.short	0x0100
        /*00b6*/ 	.byte	0x08
	.zero		1


	//   ....[4]....
        /*00b8*/ 	.word	0x00000270
        /*00bc*/ 	.word	0x000000ff
        /*00c0*/ 	.word	0x00000010
        /*00c4*/ 	.short	0x0100
        /*00c6*/ 	.byte	0x08
	.zero		1


	//   ....[5]....
        /*00c8*/ 	.word	0x00000280
        /*00cc*/ 	.word	0x000000ff
        /*00d0*/ 	.word	0x00000028
        /*00d4*/ 	.short	0x0100
        /*00d6*/ 	.byte	0x08
	.zero		1


	//   ....[6]....
        /*00d8*/ 	.word	0x000006c0
        /*00dc*/ 	.word	0x000000ff
        /*00e0*/ 	.word	0x00000040
        /*00e4*/ 	.short	0x0100
        /*00e6*/ 	.byte	0x06
	.zero		1


	//   ....[7]....
        /*00e8*/ 	.word	0x00000760
        /*00ec*/ 	.word	0x000000ff
        /*00f0*/ 	.word	0x00000048
        /*00f4*/ 	.short	0x0100
        /*00f6*/ 	.byte	0x06
	.zero		1


	//   ....[8]....
        /*00f8*/ 	.word	0x00001780
        /*00fc*/ 	.word	0x000000ff
        /*0100*/ 	.word	0x00000000
        /*0104*/ 	.short	0x010a
        /*0106*/ 	.byte	0x06
	.zero		1


	//   ....[9]....
        /*0108*/ 	.word	0x000017c0
        /*010c*/ 	.word	0x000000ff
        /*0110*/ 	.word	0x00000000
        /*0114*/ 	.short	0x010a
        /*0116*/ 	.byte	0x06
	.zero		1


	//   ....[10]....
        /*0118*/ 	.word	0x000020f0
        /*011c*/ 	.word	0x000000ff
        /*0120*/ 	.word	0x00000000
        /*0124*/ 	.short	0x010a
        /*0126*/ 	.byte	0x0c
	.zero		1


	//   ....[11]....
        /*0128*/ 	.word	0x00002130
        /*012c*/ 	.word	0x000000ff
        /*0130*/ 	.word	0x00000000
        /*0134*/ 	.short	0x010a
        /*0136*/ 	.byte	0x0c
	.zero		1


	//   ....[12]....
        /*0138*/ 	.word	0x00002760
        /*013c*/ 	.word	0x0000008c
        /*0140*/ 	.word	0x00000000
        /*0144*/ 	.short	0x0101
        /*0146*/ 	.byte	0x3f
	.zero		1


	//   ....[13]....
        /*0148*/ 	.word	0x00002e00
        /*014c*/ 	.word	0x0000000c
        /*0150*/ 	.word	0x00000000
        /*0154*/ 	.short	0x0101
        /*0156*/ 	.byte	0x3f
	.zero		1


	//   ....[14]....
        /*0158*/ 	.word	0x000086f0
        /*015c*/ 	.word	0x00000014
        /*0160*/ 	.word	0x00000018
        /*0164*/ 	.short	0x010a
        /*0166*/ 	.byte	0x3f
	.zero		1


	//   ....[15]....
        /*0168*/ 	.word	0x00008a60
        /*016c*/ 	.word	0x00000008
        /*0170*/ 	.word	0x00000048
        /*0174*/ 	.short	0x0101
        /*0176*/ 	.byte	0x3f
	.zero		1


	//   ....[16]....
        /*0178*/ 	.word	0x00009180
        /*017c*/ 	.word	0x00000004
        /*0180*/ 	.word	0x00000000
        /*0184*/ 	.short	0x010a
        /*0186*/ 	.byte	0x3f
	.zero		1


	//   ....[17]....
        /*0188*/ 	.word	0x00009200
        /*018c*/ 	.word	0x00000006
        /*0190*/ 	.word	0x00000000
        /*0194*/ 	.short	0x010a
        /*0196*/ 	.byte	0x3f
	.zero		1


	//   ....[18]....
        /*0198*/ 	.word	0x00009290
        /*019c*/ 	.word	0x00000003
        /*01a0*/ 	.word	0x00000000
        /*01a4*/ 	.short	0x010a
        /*01a6*/ 	.byte	0x3f
	.zero		1


	//   ....[19]....
        /*01a8*/ 	.word	0x00009300
        /*01ac*/ 	.word	0x0000000d
        /*01b0*/ 	.word	0x00000000
        /*01b4*/ 	.short	0x010a
        /*01b6*/ 	.byte	0x3f
	.zero		1


	//   ....[20]....
        /*01b8*/ 	.word	0x00009360
        /*01bc*/ 	.word	0x00000091
        /*01c0*/ 	.word	0x00000000
        /*01c4*/ 	.short	0x010a
        /*01c6*/ 	.byte	0x3f
	.zero		1


	//   ....[21]....
        /*01c8*/ 	.word	0x00009430
        /*01cc*/ 	.word	0x00000014
        /*01d0*/ 	.word	0x00000018
        /*01d4*/ 	.short	0x010a
        /*01d6*/ 	.byte	0x3f
	.zero		1


	//   ....[22]....
        /*01d8*/ 	.word	0x00009500
        /*01dc*/ 	.word	0x00000004
        /*01e0*/ 	.word	0x00000000
        /*01e4*/ 	.short	0x010a
        /*01e6*/ 	.byte	0x3f
	.zero		1


	//   ....[23]....
        /*01e8*/ 	.word	0x00009550
        /*01ec*/ 	.word	0x00000006
        /*01f0*/ 	.word	0x00000000
        /*01f4*/ 	.short	0x010a
        /*01f6*/ 	.byte	0x3f
	.zero		1


	//----- nvinfo : EIATTR_NUM_MBARRIERS
	.align		4
.L_28:
        /*01f8*/ 	.byte	0x03, 0x38
        /*01fa*/ 	.short	0x0008


	//----- nvinfo : EIATTR_EXIT_INSTR_OFFSETS
	.align		4
        /*01fc*/ 	.byte	0x04, 0x1c
        /*01fe*/ 	.short	(.L_30 - .L_29)


	//   ....[0]....
.L_29:
        /*0200*/ 	.word	0x00000930


	//   ....[1]....
        /*0204*/ 	.word	0x00001120


	//   ....[2]....
        /*0208*/ 	.word	0x00007e10


	//   ....[3]....
        /*020c*/ 	.word	0x00008370


	//   ....[4]....
        /*0210*/ 	.word	0x000092e0


	//----- nvinfo : EIATTR_MAX_THREADS
	.align		4
.L_30:
        /*0214*/ 	.byte	0x04, 0x05
        /*0216*/ 	.short	(.L_32 - .L_31)
.L_31:
        /*0218*/ 	.word	0x00000180
        /*021c*/ 	.word	0x00000001
        /*0220*/ 	.word	0x00000001


	//----- nvinfo : EIATTR_CRS_STACK_SIZE
	.align		4
.L_32:
        /*0224*/ 	.byte	0x04, 0x1e
        /*0226*/ 	.short	(.L_34 - .L_33)
.L_33:
        /*0228*/ 	.word	0x00000000


	//----- nvinfo : EIATTR_CBANK_PARAM_SIZE
	.align		4
.L_34:
        /*022c*/ 	.byte	0x03, 0x19
        /*022e*/ 	.short	0x0470


	//----- nvinfo : EIATTR_PARAM_CBANK
	.align		4
        /*0230*/ 	.byte	0x04, 0x0a
        /*0232*/ 	.short	(.L_36 - .L_35)
	.align		4
.L_35:
        /*0234*/ 	.word	index@(.nv.constant0._ZN7cutlass13device_kernelINS_4gemm6kernel13GemmUniversalIN4cute5tupleIJiiiiEEENS1_10collective13CollectiveMmaINS1_37MainloopSm90TmaGmmaWarpSpecializedFP8ILi3ENS5_IJNS4_1CILi2EEENSA_ILi1EEESC_EEENS1_35KernelTmaWarpSpecializedCooperativeEEENS5_IJNSA_ILi128EEESG_NSA_ILi64EEEEEENS_12float_e5m2_tENS5_IJlSC_lEEESJ_SK_NS4_8TiledMMAINS4_8MMA_AtomIJNS4_4SM904GMMA31MMA_64x128x32_F32E5M2E5M2_SS_TNILNSO_7ScaleInE1ELSQ_1EEEEEENS4_6LayoutISD_NS5_IJSC_NSA_ILi0EEESU_EEEEENS5_IJNS4_10UnderscoreESX_SX_EEEEENS4_13SM90_TMA_LOADENS4_14ComposedLayoutINS4_7SwizzleILi2ELi4ELi3EEENS4_18smem_ptr_flag_bitsILi8EEENST_INS5_IJNSA_ILi8EEESH_EEENS5_IJSH_SC_EEEEEEEvNS4_8identityENS4_23SM90_TMA_LOAD_MULTICASTES1A_vS1B_EENS_8epilogue10collective6detail29Sm90TmaWarpSpecializedAdapterINS1F_15DefaultEpilogueISJ_SK_SK_NS1E_6thread17LinearCombinationISJ_Li1EffLNS1J_9ScaleType4KindE0ELNS_15FloatRoundStyleE2ESJ_EENS1_15EpilogueDefaultEEEEEvvEEEEvNT_6ParamsE)
        /*0238*/ 	.short	0x0210
        /*023a*/ 	.short	0x0470


	//----- nvinfo : EIATTR_SW_WAR
	.align		4
.L_36:
        /*023c*/ 	.byte	0x04, 0x36
        /*023e*/ 	.short	(.L_38 - .L_37)
.L_37:
        /*0240*/ 	.word	0x00000008
.L_38:


//--------------------- .nv.callgraph             --------------------------
	.section	.nv.callgraph,"",@"SHT_CUDA_CALLGRAPH"
	.align	4
	.sectionentsize	8
	.align		4
        /*0000*/ 	.word	0x00000000
	.align		4
        /*0004*/ 	.word	0xffffffff
	.align		4
        /*0008*/ 	.word	0x00000000
	.align		4
        /*000c*/ 	.word	0xfffffffe
	.align		4
        /*0010*/ 	.word	0x00000000
	.align		4
        /*0014*/ 	.word	0xfffffffd
	.align		4
        /*0018*/ 	.word	0x00000000
	.align		4
        /*001c*/ 	.word	0xfffffffc


//--------------------- .nv.constant4             --------------------------
	.section	.nv.constant4,"a",@progbits
	.align	8
	.align		8
.nv.constant4:
        /*0000*/ 	.dword	_ZN39_INTERNAL_d977fa92_4_k_cu_b8e7b9cf_51034cuda3std3__45__cpo5beginE
	.align		8
        /*0008*/ 	.dword	_ZN39_INTERNAL_d977fa92_4_k_cu_b8e7b9cf_51034cuda3std3__45__cpo3endE
	.align		8
        /*0010*/ 	.dword	_ZN39_INTERNAL_d977fa92_4_k_cu_b8e7b9cf_51034cuda3std3__45__cpo6cbeginE
	.align		8
        /*0018*/ 	.dword	_ZN39_INTERNAL_d977fa92_4_k_cu_b8e7b9cf_51034cuda3std3__45__cpo4cendE
	.align		8
        /*0020*/ 	.dword	_ZN39_INTERNAL_d977fa92_4_k_cu_b8e7b9cf_51034cuda3std3__441_GLOBAL__N__d977fa92_4_k_cu_b8e7b9cf_51036ignoreE
	.align		8
        /*0028*/ 	.dword	_ZN39_INTERNAL_d977fa92_4_k_cu_b8e7b9cf_51034cuda3std3__419piecewise_constructE
	.align		8
        /*0030*/ 	.dword	_ZN39_INTERNAL_d977fa92_4_k_cu_b8e7b9cf_51034cuda3std3__48in_placeE
	.align		8
        /*0038*/ 	.dword	_ZN39_INTERNAL_d977fa92_4_k_cu_b8e7b9cf_51034cuda3std6ranges3__45__cpo4swapE
	.align		8
        /*0040*/ 	.dword	_ZN39_INTERNAL_d977fa92_4_k_cu_b8e7b9cf_51034cuda3std6ranges3__45__cpo9iter_moveE
	.align		8
        /*0048*/ 	.dword	_ZN39_INTERNAL_d977fa92_4_k_cu_b8e7b9cf_51034cute7productE
	.align		8
        /*0050*/ 	.dword	_ZN39_INTERNAL_d977fa92_4_k_cu_b8e7b9cf_51034cute1_E


//--------------------- .text._ZN7cutlass13device_kernelINS_4gemm6kernel13GemmUniversalIN4cute5tupleIJiiiiEEENS1_10collective13CollectiveMmaINS1_37MainloopSm90TmaGmmaWarpSpecializedFP8ILi3ENS5_IJNS4_1CILi2EEENSA_ILi1EEESC_EEENS1_35KernelTmaWarpSpecializedCooperativeEEENS5_IJNSA_ILi128EEESG_NSA_ILi64EEEEEENS_12float_e5m2_tENS5_IJlSC_lEEESJ_SK_NS4_8TiledMMAINS4_8MMA_AtomIJNS4_4SM904GMMA31MMA_64x128x32_F32E5M2E5M2_SS_TNILNSO_7ScaleInE1ELSQ_1EEEEEENS4_6LayoutISD_NS5_IJSC_NSA_ILi0EEESU_EEEEENS5_IJNS4_10UnderscoreESX_SX_EEEEENS4_13SM90_TMA_LOADENS4_14ComposedLayoutINS4_7SwizzleILi2ELi4ELi3EEENS4_18smem_ptr_flag_bitsILi8EEENST_INS5_IJNSA_ILi8EEESH_EEENS5_IJSH_SC_EEEEEEEvNS4_8identityENS4_23SM90_TMA_LOAD_MULTICASTES1A_vS1B_EENS_8epilogue10collective6detail29Sm90TmaWarpSpecializedAdapterINS1F_15DefaultEpilogueISJ_SK_SK_NS1E_6thread17LinearCombinationISJ_Li1EffLNS1J_9ScaleType4KindE0ELNS_15FloatRoundStyleE2ESJ_EENS1_15EpilogueDefaultEEEEEvvEEEEvNT_6ParamsE --------------------------
	.section	.text._ZN7cutlass13device_kernelINS_4gemm6kernel13GemmUniversalIN4cute5tupleIJiiiiEEENS1_10collective13CollectiveMmaINS1_37MainloopSm90TmaGmmaWarpSpecializedFP8ILi3ENS5_IJNS4_1CILi2EEENSA_ILi1EEESC_EEENS1_35KernelTmaWarpSpecializedCooperativeEEENS5_IJNSA_ILi128EEESG_NSA_ILi64EEEEEENS_12float_e5m2_tENS5_IJlSC_lEEESJ_SK_NS4_8TiledMMAINS4_8MMA_AtomIJNS4_4SM904GMMA31MMA_64x128x32_F32E5M2E5M2_SS_TNILNSO_7ScaleInE1ELSQ_1EEEEEENS4_6LayoutISD_NS5_IJSC_NSA_ILi0EEESU_EEEEENS5_IJNS4_10UnderscoreESX_SX_EEEEENS4_13SM90_TMA_LOADENS4_14ComposedLayoutINS4_7SwizzleILi2ELi4ELi3EEENS4_18smem_ptr_flag_bitsILi8EEENST_INS5_IJNSA_ILi8EEESH_EEENS5_IJSH_SC_EEEEEEEvNS4_8identityENS4_23SM90_TMA_LOAD_MULTICASTES1A_vS1B_EENS_8epilogue10collective6detail29Sm90TmaWarpSpecializedAdapterINS1F_15DefaultEpilogueISJ_SK_SK_NS1E_6thread17LinearCombinationISJ_Li1EffLNS1J_9ScaleType4KindE0ELNS_15FloatRoundStyleE2ESJ_EENS1_15EpilogueDefaultEEEEEvvEEEEvNT_6ParamsE,"ax",@progbits
	.align	128
.text._ZN7cutlass13device_kernelINS_4gemm6kernel13GemmUniversalIN4cute5tupleIJiiiiEEENS1_10collective13CollectiveMmaINS1_37MainloopSm90TmaGmmaWarpSpecializedFP8ILi3ENS5_IJNS4_1CILi2EEENSA_ILi1EEESC_EEENS1_35KernelTmaWarpSpecializedCooperativeEEENS5_IJNSA_ILi128EEESG_NSA_ILi64EEEEEENS_12float_e5m2_tENS5_IJlSC_lEEESJ_SK_NS4_8TiledMMAINS4_8MMA_AtomIJNS4_4SM904GMMA31MMA_64x128x32_F32E5M2E5M2_SS_TNILNSO_7ScaleInE1ELSQ_1EEEEEENS4_6LayoutISD_NS5_IJSC_NSA_ILi0EEESU_EEEEENS5_IJNS4_10UnderscoreESX_SX_EEEEENS4_13SM90_TMA_LOADENS4_14ComposedLayoutINS4_7SwizzleILi2ELi4ELi3EEENS4_18smem_ptr_flag_bitsILi8EEENST_INS5_IJNSA_ILi8EEESH_EEENS5_IJSH_SC_EEEEEEEvNS4_8identityENS4_23SM90_TMA_LOAD_MULTICASTES1A_vS1B_EENS_8epilogue10collective6detail29Sm90TmaWarpSpecializedAdapterINS1F_15DefaultEpilogueISJ_SK_SK_NS1E_6thread17LinearCombinationISJ_Li1EffLNS1J_9ScaleType4KindE0ELNS_15FloatRoundStyleE2ESJ_EENS1_15EpilogueDefaultEEEEEvvEEEEvNT_6ParamsE:
        .type           _ZN7cutlass13device_kernelINS_4gemm6kernel13GemmUniversalIN4cute5tupleIJiiiiEEENS1_10collective13CollectiveMmaINS1_37MainloopSm90TmaGmmaWarpSpecializedFP8ILi3ENS5_IJNS4_1CILi2EEENSA_ILi1EEESC_EEENS1_35KernelTmaWarpSpecializedCooperativeEEENS5_IJNSA_ILi128EEESG_NSA_ILi64EEEEEENS_12float_e5m2_tENS5_IJlSC_lEEESJ_SK_NS4_8TiledMMAINS4_8MMA_AtomIJNS4_4SM904GMMA31MMA_64x128x32_F32E5M2E5M2_SS_TNILNSO_7ScaleInE1ELSQ_1EEEEEENS4_6LayoutISD_NS5_IJSC_NSA_ILi0EEESU_EEEEENS5_IJNS4_10UnderscoreESX_SX_EEEEENS4_13SM90_TMA_LOADENS4_14ComposedLayoutINS4_7SwizzleILi2ELi4ELi3EEENS4_18smem_ptr_flag_bitsILi8EEENST_INS5_IJNSA_ILi8EEESH_EEENS5_IJSH_SC_EEEEEEEvNS4_8identityENS4_23SM90_TMA_LOAD_MULTICASTES1A_vS1B_EENS_8epilogue10collective6detail29Sm90TmaWarpSpecializedAdapterINS1F_15DefaultEpilogueISJ_SK_SK_NS1E_6thread17LinearCombinationISJ_Li1EffLNS1J_9ScaleType4KindE0ELNS_15FloatRoundStyleE2ESJ_EENS1_15EpilogueDefaultEEEEEvvEEEEvNT_6ParamsE,@function
        .size           _ZN7cutlass13device_kernelINS_4gemm6kernel13GemmUniversalIN4cute5tupleIJiiiiEEENS1_10collective13CollectiveMmaINS1_37MainloopSm90TmaGmmaWarpSpecializedFP8ILi3ENS5_IJNS4_1CILi2EEENSA_ILi1EEESC_EEENS1_35KernelTmaWarpSpecializedCooperativeEEENS5_IJNSA_ILi128EEESG_NSA_ILi64EEEEEENS_12float_e5m2_tENS5_IJlSC_lEEESJ_SK_NS4_8TiledMMAINS4_8MMA_AtomIJNS4_4SM904GMMA31MMA_64x128x32_F32E5M2E5M2_SS_TNILNSO_7ScaleInE1ELSQ_1EEEEEENS4_6LayoutISD_NS5_IJSC_NSA_ILi0EEESU_EEEEENS5_IJNS4_10UnderscoreESX_SX_EEEEENS4_13SM90_TMA_LOADENS4_14ComposedLayoutINS4_7SwizzleILi2ELi4ELi3EEENS4_18smem_ptr_flag_bitsILi8EEENST_INS5_IJNSA_ILi8EEESH_EEENS5_IJSH_SC_EEEEEEEvNS4_8identityENS4_23SM90_TMA_LOAD_MULTICASTES1A_vS1B_EENS_8epilogue10collective6detail29Sm90TmaWarpSpecializedAdapterINS1F_15DefaultEpilogueISJ_SK_SK_NS1E_6thread17LinearCombinationISJ_Li1EffLNS1J_9ScaleType4KindE0ELNS_15FloatRoundStyleE2ESJ_EENS1_15EpilogueDefaultEEEEEvvEEEEvNT_6ParamsE,(.L_x_204 - _ZN7cutlass13device_kernelINS_4gemm6kernel13GemmUniversalIN4cute5tupleIJiiiiEEENS1_10collective13CollectiveMmaINS1_37MainloopSm90TmaGmmaWarpSpecializedFP8ILi3ENS5_IJNS4_1CILi2EEENSA_ILi1EEESC_EEENS1_35KernelTmaWarpSpecializedCooperativeEEENS5_IJNSA_ILi128EEESG_NSA_ILi64EEEEEENS_12float_e5m2_tENS5_IJlSC_lEEESJ_SK_NS4_8TiledMMAINS4_8MMA_AtomIJNS4_4SM904GMMA31MMA_64x128x32_F32E5M2E5M2_SS_TNILNSO_7ScaleInE1ELSQ_1EEEEEENS4_6LayoutISD_NS5_IJSC_NSA_ILi0EEESU_EEEEENS5_IJNS4_10UnderscoreESX_SX_EEEEENS4_13SM90_TMA_LOADENS4_14ComposedLayoutINS4_7SwizzleILi2ELi4ELi3EEENS4_18smem_ptr_flag_bitsILi8EEENST_INS5_IJNSA_ILi8EEESH_EEENS5_IJSH_SC_EEEEEEEvNS4_8identityENS4_23SM90_TMA_LOAD_MULTICASTES1A_vS1B_EENS_8epilogue10collective6detail29Sm90TmaWarpSpecializedAdapterINS1F_15DefaultEpilogueISJ_SK_SK_NS1E_6thread17LinearCombinationISJ_Li1EffLNS1J_9ScaleType4KindE0ELNS_15FloatRoundStyleE2ESJ_EENS1_15EpilogueDefaultEEEEEvvEEEEvNT_6ParamsE)
        .other          _ZN7cutlass13device_kernelINS_4gemm6kernel13GemmUniversalIN4cute5tupleIJiiiiEEENS1_10collective13CollectiveMmaINS1_37MainloopSm90TmaGmmaWarpSpecializedFP8ILi3ENS5_IJNS4_1CILi2EEENSA_ILi1EEESC_EEENS1_35KernelTmaWarpSpecializedCooperativeEEENS5_IJNSA_ILi128EEESG_NSA_ILi64EEEEEENS_12float_e5m2_tENS5_IJlSC_lEEESJ_SK_NS4_8TiledMMAINS4_8MMA_AtomIJNS4_4SM904GMMA31MMA_64x128x32_F32E5M2E5M2_SS_TNILNSO_7ScaleInE1ELSQ_1EEEEEENS4_6LayoutISD_NS5_IJSC_NSA_ILi0EEESU_EEEEENS5_IJNS4_10UnderscoreESX_SX_EEEEENS4_13SM90_TMA_LOADENS4_14ComposedLayoutINS4_7SwizzleILi2ELi4ELi3EEENS4_18smem_ptr_flag_bitsILi8EEENST_INS5_IJNSA_ILi8EEESH_EEENS5_IJSH_SC_EEEEEEEvNS4_8identityENS4_23SM90_TMA_LOAD_MULTICASTES1A_vS1B_EENS_8epilogue10collective6detail29Sm90TmaWarpSpecializedAdapterINS1F_15DefaultEpilogueISJ_SK_SK_NS1E_6thread17LinearCombinationISJ_Li1EffLNS1J_9ScaleType4KindE0ELNS_15FloatRoundStyleE2ESJ_EENS1_15EpilogueDefaultEEEEEvvEEEEvNT_6ParamsE,@"STO_CUDA_ENTRY STV_DEFAULT"
_ZN7cutlass13device_kernelINS_4gemm6kernel13GemmUniversalIN4cute5tupleIJiiiiEEENS1_10collective13CollectiveMmaINS1_37MainloopSm90TmaGmmaWarpSpecializedFP8ILi3ENS5_IJNS4_1CILi2EEENSA_ILi1EEESC_EEENS1_35KernelTmaWarpSpecializedCooperativeEEENS5_IJNSA_ILi128EEESG_NSA_ILi64EEEEEENS_12float_e5m2_tENS5_IJlSC_lEEESJ_SK_NS4_8TiledMMAINS4_8MMA_AtomIJNS4_4SM904GMMA31MMA_64x128x32_F32E5M2E5M2_SS_TNILNSO_7ScaleInE1ELSQ_1EEEEEENS4_6LayoutISD_NS5_IJSC_NSA_ILi0EEESU_EEEEENS5_IJNS4_10UnderscoreESX_SX_EEEEENS4_13SM90_TMA_LOADENS4_14ComposedLayoutINS4_7SwizzleILi2ELi4ELi3EEENS4_18smem_ptr_flag_bitsILi8EEENST_INS5_IJNSA_ILi8EEESH_EEENS5_IJSH_SC_EEEEEEEvNS4_8identityENS4_23SM90_TMA_LOAD_MULTICASTES1A_vS1B_EENS_8epilogue10collective6detail29Sm90TmaWarpSpecializedAdapterINS1F_15DefaultEpilogueISJ_SK_SK_NS1E_6thread17LinearCombinationISJ_Li1EffLNS1J_9ScaleType4KindE0ELNS_15FloatRoundStyleE2ESJ_EENS1_15EpilogueDefaultEEEEEvvEEEEvNT_6ParamsE:
[----:B------:R-:W-:Y:S01]  /*0000*/  LDC R1, c[0x0][0x28] ;  /* 0x00000a00ff017b82 */ /* 0x000fe20000000800 */
[----:B------:R-:W0:Y:S01]  /*0010*/  S2R R0, SR_TID.X ;  /* 0x0000000000007919 */ /* 0x000e220000002100 */
[----:B------:R-:W-:Y:S01]  /*0020*/  ELECT P0, URZ, PT ;  /* 0x00000000003f782f */ /* 0x000fe20003800000 */
[----:B------:R-:W-:Y:S01]  /*0030*/  BSSY B0, `(.L_x_0) ;  /* 0x000000f000007945 */ /* 0x000fe20003800000 */
[--C-:B0-----:R-:W-:Y:S02]  /*0040*/  SHF.R.U32.HI R2, RZ, 0x5, R0.reuse ;  /* 0x00000005ff027819 */ /* 0x101fe40000011600 */
[----:B------:R-:W-:-:S03]  /*0050*/  SHF.R.U32.HI R3, RZ, 0x7, R0 ;  /* 0x00000007ff037819 */ /* 0x000fc60000011600 */
[----:B------:R-:W0:Y:S04]  /*0060*/  SHFL.IDX PT, R7, R2, RZ, 0x1f ;  /* 0x00001fff02077589 */ /* 0x000e2800000e0000 */
[----:B------:R-:W1:Y:S01]  /*0070*/  SHFL.IDX PT, R3, R3, RZ, 0x1f ;  /* 0x00001fff03037589 */ /* 0x000e6200000e0000 */
[----:B0-----:R-:W-:-:S13]  /*0080*/  ISETP.NE.OR P0, PT, R7, RZ, !P0 ;  /* 0x000000ff0700720c */ /* 0x001fda0004705670 */
[----:B-1----:R-:W-:Y:S05]  /*0090*/  @P0 BRA `(.L_x_1) ;  /* 0x0000000000200947 */ /* 0x002fea0003800000 */
[----:B------:R-:W-:Y:S02]  /*00a0*/  ULDC.64 UR4, c[0x0][0x198] ;  /* 0x0000660000047ab9 */ /* 0x000fe40000000a00 */
[----:B------:R-:W-:Y:S02]  /*00b0*/  UIADD3 UR6, UP0, UR4, 0xf0, URZ ;  /* 0x000000f004067890 */ /* 0x000fe4000ff1e03f */
[----:B------:R-:W-:Y:S02]  /*00c0*/  UIADD3 UR4, UP1, UR4, 0x1f0, URZ ;  /* 0x000001f004047890 */ /* 0x000fe4000ff3e03f */
[----:B------:R-:W-:Y:S02]  /*00d0*/  UIADD3.X UR7, URZ, UR5, URZ, UP0, !UPT ;  /* 0x000000053f077290 */ /* 0x000fe400087fe43f */
[----:B------:R-:W-:-:S07]  /*00e0*/  UIADD3.X UR5, URZ, UR5, URZ, UP1, !UPT ;  /* 0x000000053f057290 */ /* 0x000fce0008ffe43f */
[----:B------:R0:W-:Y:S02]  /*00f0*/  UTMACCTL.PF [UR6] ;  /* 0x00000000060079b9 */ /* 0x0001e40008040000 */
[----:B------:R0:W-:Y:S02]  /*0100*/  UTMACCTL.PF [UR4] ;  /* 0x00000000040079b9 */ /* 0x0001e40008040000 */
[----:B0-----:R-:W-:Y:S01]  /*0110*/  NOP ;  /* 0x0000000000007918 */ /* 0x001fe20000000000 */
.L_x_1:
[----:B------:R-:W-:Y:S05]  /*0120*/  BSYNC B0 ;  /* 0x0000000000007941 */ /* 0x000fea0003800000 */
.L_x_0:
[----:B------:R-:W0:Y:S02]  /*0130*/  SHFL.IDX PT, R4, R2, RZ, 0x1f ;  /* 0x00001fff02047589 */ /* 0x000e2400000e0000 */
[----:B0-----:R-:W-:-:S13]  /*0140*/  ISETP.NE.AND P0, PT, R4, RZ, PT ;  /* 0x000000ff0400720c */ /* 0x001fda0003f05270 */
[----:B------:R-:W-:Y:S05]  /*0150*/  @P0 BRA `(.L_x_2) ;  /* 0x0000000000500947 */ /* 0x000fea0003800000 */
[----:B------:R-:W0:Y:S01]  /*0160*/  S2UR UR8, SR_CgaCtaId ;  /* 0x00000000000879c3 */ /* 0x000e220000008800 */
[----:B------:R-:W-:Y:S01]  /*0170*/  UMOV UR4, 0x400 ;  /* 0x0000040000047882 */ /* 0x000fe20000000000 */
[----:B------:R-:W-:Y:S01]  /*0180*/  UMOV UR5, 0x1 ;  /* 0x0000000100057882 */ /* 0x000fe20000000000 */
[----:B------:R-:W-:Y:S01]  /*0190*/  UMOV UR6, 0x4 ;  /* 0x0000000400067882 */ /* 0x000fe20000000000 */
[----:B------:R-:W-:Y:S01]  /*01a0*/  ELECT P0, URZ, PT ;  /* 0x00000000003f782f */ /* 0x000fe20003800000 */
[----:B------:R-:W-:-:S04]  /*01b0*/  UIADD3 UR6, -UR6, 0x100000, URZ ;  /* 0x0010000006067890 */ /* 0x000fc8000fffe13f */
[----:B------:R-:W-:Y:S02]  /*01c0*/  USHF.L.U32 UR7, UR6, 0xb, URZ ;  /* 0x0000000b06077899 */ /* 0x000fe4000800063f */
[----:B------:R-:W-:Y:S02]  /*01d0*/  USHF.L.U32 UR6, UR6, 0x1, URZ ;  /* 0x0000000106067899 */ /* 0x000fe4000800063f */
[----:B0-----:R-:W-:Y:S02]  /*01e0*/  ULEA UR8, UR8, UR4, 0x18 ;  /* 0x0000000408087291 */ /* 0x001fe4000f8ec03f */
[----:B------:R-:W-:-:S04]  /*01f0*/  UIADD3 UR4, -UR5, 0x100000, URZ ;  /* 0x0010000005047890 */ /* 0x000fc8000fffe13f */
[----:B------:R-:W-:Y:S02]  /*0200*/  USHF.L.U32 UR5, UR4, 0xb, URZ ;  /* 0x0000000b04057899 */ /* 0x000fe4000800063f */
[----:B------:R-:W-:Y:S01]  /*0210*/  USHF.L.U32 UR4, UR4, 0x1, URZ ;  /* 0x0000000104047899 */ /* 0x000fe2000800063f */
[----:B------:R-:W0:Y:S11]  /*0220*/  FENCE.VIEW.ASYNC.S ;  /* 0x00000000000073c6 */ /* 0x000e360000000000 */
[----:B0-----:R0:W1:Y:S01]  /*0230*/  SYNCS.EXCH.64 URZ, [UR8], UR4 ;  /* 0x00000004083f75b2 */ /* 0x0010620008000100 */
[----:B------:R0:W2:Y:S01]  /*0240*/  SYNCS.EXCH.64 URZ, [UR8+0x18], UR6 ;  /* 0x00001806083f75b2 */ /* 0x0000a20008000100 */
[----:B------:R0:W3:Y:S01]  /*0250*/  SYNCS.EXCH.64 URZ, [UR8+0x8], UR4 ;  /* 0x00000804083f75b2 */ /* 0x0000e20008000100 */
[----:B------:R0:W4:Y:S01]  /*0260*/  SYNCS.EXCH.64 URZ, [UR8+0x20], UR6 ;  /* 0x00002006083f75b2 */ /* 0x0001220008000100 */
[----:B------:R0:W0:Y:S01]  /*0270*/  SYNCS.EXCH.64 URZ, [UR8+0x10], UR4 ;  /* 0x00001004083f75b2 */ /* 0x0000220008000100 */
[----:B------:R0:W0:Y:S01]  /*0280*/  SYNCS.EXCH.64 URZ, [UR8+0x28], UR6 ;  /* 0x00002806083f75b2 */ /* 0x0000220008000100 */
[----:B------:R-:W-:Y:S01]  /*0290*/  NOP ;  /* 0x0000000000007918 */ /* 0x000fe20000000000 */
.L_x_2:
[----:B------:R-:W-:Y:S01]  /*02a0*/  SHF.R.S32.HI R5, RZ, 0x1f, R0 ;  /* 0x0000001fff057819 */ /* 0x000fe20000011400 */
[----:B------:R-:W5:Y:S01]  /*02b0*/  SHFL.IDX PT, R2, R2, RZ, 0x1f ;  /* 0x00001fff02027589 */ /* 0x000f6200000e0000 */
[----:B0-----:R-:W0:Y:S01]  /*02c0*/  S2UR UR8, SR_CTAID.X ;  /* 0x00000000000879c3 */ /* 0x001e220000002500 */
[----:B------:R-:W-:Y:S02]  /*02d0*/  ELECT P0, URZ, PT ;  /* 0x00000000003f782f */ /* 0x000fe40003800000 */
[----:B------:R-:W-:Y:S01]  /*02e0*/  LEA.HI R5, R5, R0, RZ, 0x7 ;  /* 0x0000000005057211 */ /* 0x000fe200078f38ff */
[----:B------:R-:W1:Y:S01]  /*02f0*/  S2R R8, SR_CTAID.Y ;  /* 0x0000000000087919 */ /* 0x000e620000002600 */
[----:B------:R-:W-:Y:S01]  /*0300*/  SHF.R.S32.HI R11, RZ, 0x1f, R4 ;  /* 0x0000001fff0b7819 */ /* 0x000fe20000011404 */
[----:B------:R-:W-:Y:S01]  /*0310*/  ULDC UR4, c[0x0][0x150] ;  /* 0x0000540000047ab9 */ /* 0x000fe20000000800 */
[----:B------:R-:W-:Y:S01]  /*0320*/  LOP3.LUT R5, R5, 0xffffff80, RZ, 0xc0, !PT ;  /* 0xffffff8005057812 */ /* 0x000fe200078ec0ff */
[----:B------:R-:W-:Y:S01]  /*0330*/  VIADD R16, R3, 0xffffffff ;  /* 0xffffffff03107836 */ /* 0x000fe20000000000 */
[----:B------:R-:W-:Y:S01]  /*0340*/  LEA.HI R11, R11, R4, RZ, 0x2 ;  /* 0x000000040b0b7211 */ /* 0x000fe200078f10ff */
[----:B------:R-:W2:Y:S01]  /*0350*/  LDC R12, c[0x0][0x144] ;  /* 0x00005100ff0c7b82 */ /* 0x000ea20000000800 */
[----:B------:R-:W-:Y:S01]  /*0360*/  NOP ;  /* 0x0000000000007918 */ /* 0x000fe20000000000 */
[----:B------:R-:W-:Y:S01]  /*0370*/  IMAD.IADD R6, R0, 0x1, -R5 ;  /* 0x0000000100067824 */ /* 0x000fe200078e0a05 */
[----:B------:R-:W-:Y:S01]  /*0380*/  LOP3.LUT R11, R11, 0x3ffffffc, RZ, 0xc0, !PT ;  /* 0x3ffffffc0b0b7812 */ /* 0x000fe200078ec0ff */
[----:B------:R-:W-:Y:S01]  /*0390*/  NOP ;  /* 0x0000000000007918 */ /* 0x000fe20000000000 */
[----:B------:R-:W-:-:S02]  /*03a0*/  ISETP.NE.AND P4, PT, R3, RZ, PT ;  /* 0x000000ff0300720c */ /* 0x000fc40003f85270 */
[----:B------:R-:W-:Y:S01]  /*03b0*/  SHF.R.S32.HI R5, RZ, 0x1f, R6 ;  /* 0x0000001fff057819 */ /* 0x000fe20000011406 */
[----:B------:R-:W-:Y:S01]  /*03c0*/  IMAD.IADD R4, R4, 0x1, -R11 ;  /* 0x0000000104047824 */ /* 0x000fe200078e0a0b */
[----:B------:R-:W3:Y:S01]  /*03d0*/  LDC R14, c[0x0][0x140] ;  /* 0x00005000ff0e7b82 */ /* 0x000ee20000000800 */
[----:B------:R-:W-:Y:S02]  /*03e0*/  ISETP.GE.U32.AND P6, PT, R16, 0x2, PT ;  /* 0x000000021000780c */ /* 0x000fe40003fc6070 */
[----:B------:R-:W-:Y:S02]  /*03f0*/  LEA.HI R5, R5, R6, RZ, 0x3 ;  /* 0x0000000605057211 */ /* 0x000fe400078f18ff */
[----:B-----5:R-:W-:Y:S02]  /*0400*/  ISETP.NE.OR P0, PT, R2, RZ, !P0 ;  /* 0x000000ff0200720c */ /* 0x020fe40004705670 */
[--C-:B------:R-:W-:Y:S01]  /*0410*/  SHF.R.S32.HI R2, RZ, 0x3, R5.reuse ;  /* 0x00000003ff027819 */ /* 0x100fe20000011405 */
[----:B------:R-:W5:Y:S01]  /*0420*/  LDC R13, c[0x0][0x148] ;  /* 0x00005200ff0d7b82 */ /* 0x000f620000000800 */
[----:B------:R-:W-:-:S02]  /*0430*/  SHF.R.S32.HI R5, RZ, 0x1f, R5 ;  /* 0x0000001fff057819 */ /* 0x000fc40000011405 */
[----:B0-----:R-:W-:Y:S02]  /*0440*/  I2FP.F32.U32 R10, UR8 ;  /* 0x00000008000a7c45 */ /* 0x001fe40008201000 */
[----:B------:R-:W-:-:S03]  /*0450*/  LEA.HI R5, R5, R2, RZ, 0x2 ;  /* 0x0000000205057211 */ /* 0x000fc600078f10ff */
[----:B------:R-:W-:Y:S01]  /*0460*/  FMUL R10, R10, UR4 ;  /* 0x000000040a0a7c20 */ /* 0x000fe20008400000 */
[----:B------:R-:W-:Y:S01]  /*0470*/  LOP3.LUT R5, R5, 0xfffffffc, RZ, 0xc0, !PT ;  /* 0xfffffffc05057812 */ /* 0x000fe200078ec0ff */
[----:B------:R-:W-:Y:S01]  /*0480*/  VOTEU.ALL UP0, P0 ;  /* 0x00000000003f7886 */ /* 0x000fe20000000000 */
[----:B-1----:R-:W-:Y:S01]  /*0490*/  I2FP.F32.U32 R11, R8 ;  /* 0x00000008000b7245 */ /* 0x002fe20000201000 */
[----:B------:R-:W-:Y:S01]  /*04a0*/  ULDC UR4, c[0x0][0x154] ;  /* 0x0000550000047ab9 */ /* 0x000fe20000000800 */
[----:B------:R-:W-:Y:S01]  /*04b0*/  VOTEU.ALL UP1, P0 ;  /* 0x00000000003f7886 */ /* 0x000fe20000020000 */
[----:B------:R-:W0:Y:S01]  /*04c0*/  F2I.U32.TRUNC.NTZ R10, R10 ;  /* 0x0000000a000a7305 */ /* 0x000e22000020f000 */
[----:B------:R-:W-:Y:S01]  /*04d0*/  IMAD.IADD R5, R2, 0x1, -R5 ;  /* 0x0000000102057824 */ /* 0x000fe200078e0a05 */
[----:B------:R-:W1:Y:S01]  /*04e0*/  @!UP0 S2UR UR7, SR_CgaCtaId ;  /* 0x00000000000789c3 */ /* 0x000e620000008800 */
[----:B------:R-:W-:Y:S01]  /*04f0*/  @!UP0 UMOV UR6, 0x400 ;  /* 0x0000040000068882 */ /* 0x000fe20000000000 */
[----:B---3--:R-:W-:Y:S01]  /*0500*/  ISETP.EQ.U32.AND P3, PT, R14, 0x1, PT ;  /* 0x000000010e00780c */ /* 0x008fe20003f62070 */
[----:B------:R-:W-:-:S05]  /*0510*/  IMAD R5, R4, 0x4, R5 ;  /* 0x0000000404057824 */ /* 0x000fca00078e0205 */
[----:B------:R-:W-:-:S04]  /*0520*/  LEA.HI R2, R5, R5, RZ, 0x1 ;  /* 0x0000000505027211 */ /* 0x000fc800078f08ff */
[----:B------:R-:W-:Y:S01]  /*0530*/  LOP3.LUT R4, R2, 0xfffffffe, RZ, 0xc0, !PT ;  /* 0xfffffffe02047812 */ /* 0x000fe200078ec0ff */
[----:B0-----:R-:W-:Y:S02]  /*0540*/  IMAD.MOV R15, RZ, RZ, -R10 ;  /* 0x000000ffff0f7224 */ /* 0x001fe400078e0a0a */
[----:B------:R-:W-:Y:S01]  /*0550*/  FMUL R10, R11, UR4 ;  /* 0x000000040b0a7c20 */ /* 0x000fe20008400000 */
[----:B------:R-:W-:Y:S01]  /*0560*/  SHF.R.S32.HI R2, RZ, 0x1f, R7 ;  /* 0x0000001fff027819 */ /* 0x000fe20000011407 */
[----:B------:R-:W-:Y:S01]  /*0570*/  UMOV UR4, 0x20 ;  /* 0x0000002000047882 */ /* 0x000fe20000000000 */
[----:B--2---:R-:W-:Y:S01]  /*0580*/  IMAD R12, R12, R15, UR8 ;  /* 0x000000080c0c7e24 */ /* 0x004fe2000f8e020f */
[----:B------:R-:W-:-:S04]  /*0590*/  @!UP0 UIADD3 UR4, -UR4, 0x100000, URZ ;  /* 0x0010000004048890 */ /* 0x000fc8000fffe13f */
[----:B------:R-:W-:Y:S02]  /*05a0*/  @!UP0 USHF.L.U32 UR5, UR4, 0xb, URZ ;  /* 0x0000000b04058899 */ /* 0x000fe4000800063f */
[----:B------:R-:W-:Y:S01]  /*05b0*/  @!UP0 USHF.L.U32 UR4, UR4, 0x1, URZ ;  /* 0x0000000104048899 */ /* 0x000fe2000800063f */
[C---:B------:R-:W-:Y:S01]  /*05c0*/  IMAD.IADD R11, R5.reuse, 0x1, -R4 ;  /* 0x00000001050b7824 */ /* 0x040fe200078e0a04 */
[----:B------:R-:W0:Y:S01]  /*05d0*/  F2I.U32.TRUNC.NTZ R10, R10 ;  /* 0x0000000a000a7305 */ /* 0x000e22000020f000 */
[----:B------:R-:W-:Y:S01]  /*05e0*/  LEA.HI R2, R2, R7, RZ, 0x2 ;  /* 0x0000000702027211 */ /* 0x000fe200078f10ff */
[----:B------:R-:W-:Y:S02]  /*05f0*/  IMAD.SHL.U32 R4, R5, 0x4, RZ ;  /* 0x0000000405047824 */ /* 0x000fe400078e00ff */
[----:B------:R-:W-:Y:S01]  /*0600*/  ISETP.NE.AND P2, PT, R11, R12, PT ;  /* 0x0000000c0b00720c */ /* 0x000fe20003f45270 */
[----:B-1----:R-:W-:Y:S01]  /*0610*/  @!UP0 ULEA UR6, UR7, UR6, 0x18 ;  /* 0x0000000607068291 */ /* 0x002fe2000f8ec03f */
[----:B------:R-:W-:Y:S01]  /*0620*/  LOP3.LUT R2, R2, 0xfffffffc, RZ, 0xc0, !PT ;  /* 0xfffffffc02027812 */ /* 0x000fe200078ec0ff */
[----:B------:R-:W-:Y:S01]  /*0630*/  VOTEU.ALL UP0, P0 ;  /* 0x00000000003f7886 */ /* 0x000fe20000000000 */
[----:B------:R-:W-:-:S02]  /*0640*/  LOP3.LUT R5, R5, 0xc, R4, 0x78, !PT ;  /* 0x0000000c05057812 */ /* 0x000fc400078e7804 */
[----:B------:R-:W-:Y:S01]  /*0650*/  LOP3.LUT P0, RZ, R6, 0x7, RZ, 0xc0, !PT ;  /* 0x0000000706ff7812 */ /* 0x000fe2000780c0ff */
[----:B------:R-:W-:Y:S02]  /*0660*/  IMAD.IADD R7, R7, 0x1, -R2 ;  /* 0x0000000107077824 */ /* 0x000fe400078e0a02 */
[----:B------:R-:W-:Y:S01]  /*0670*/  IMAD.MOV.U32 R6, RZ, RZ, 0x1 ;  /* 0x00000001ff067424 */ /* 0x000fe200078e00ff */
[----:B------:R-:W-:Y:S01]  /*0680*/  ISETP.LT.U32.AND P0, PT, R5, 0x2, !P0 ;  /* 0x000000020500780c */ /* 0x000fe20004701070 */
[----:B0-----:R-:W-:Y:S01]  /*0690*/  IMAD.MOV R20, RZ, RZ, -R10 ;  /* 0x000000ffff147224 */ /* 0x001fe200078e0a0a */
[----:B------:R-:W-:Y:S01]  /*06a0*/  ISETP.NE.AND P1, PT, R7, 0x3, PT ;  /* 0x000000030700780c */ /* 0x000fe20003f25270 */
[----:B------:R-:W0:Y:S02]  /*06b0*/  FENCE.VIEW.ASYNC.S ;  /* 0x00000000000073c6 */ /* 0x000e240000000000 */
[----:B0-----:R0:W1:Y:S01]  /*06c0*/  @!UP0 SYNCS.EXCH.64 URZ, [UR6+0x40], UR4 ;  /* 0x00004004063f85b2 */ /* 0x0010620008000100 */
[----:B------:R-:W-:Y:S01]  /*06d0*/  @P2 LEA.HI R2, R5, R5, RZ, 0x1 ;  /* 0x0000000505022211 */ /* 0x000fe200078f08ff */
[----:B-----5:R-:W-:Y:S01]  /*06e0*/  IMAD R11, R13, R20, R8 ;  /* 0x000000140d0b7224 */ /* 0x020fe200078e0208 */
[----:B------:R-:W-:-:S02]  /*06f0*/  ISETP.EQ.OR P1, PT, R7, RZ, !P1 ;  /* 0x000000ff0700720c */ /* 0x000fc40004f22670 */
[----:B------:R-:W-:Y:S02]  /*0700*/  @P2 SHF.R.S32.HI R2, RZ, 0x1, R2 ;  /* 0x00000001ff022819 */ /* 0x000fe40000011402 */
[----:B------:R-:W-:Y:S02]  /*0710*/  ISETP.EQ.AND P1, PT, R3, RZ, P1 ;  /* 0x000000ff0300720c */ /* 0x000fe40000f22270 */
[----:B------:R-:W-:Y:S02]  /*0720*/  @P2 ISETP.NE.AND P5, PT, R2, R11, PT ;  /* 0x0000000b0200220c */ /* 0x000fe40003fa5270 */
[----:B------:R-:W-:Y:S02]  /*0730*/  SEL R3, RZ, 0x1, !P0 ;  /* 0x00000001ff037807 */ /* 0x000fe40004000000 */
[----:B------:R-:W-:Y:S02]  /*0740*/  @P2 SEL R6, RZ, 0x1, P5 ;  /* 0x00000001ff062807 */ /* 0x000fe40002800000 */
[----:B------:R-:W-:Y:S01]  /*0750*/  SEL R4, RZ, 0x1, !P1 ;  /* 0x00000001ff047807 */ /* 0x000fe20004800000 */
[----:B------:R0:W2:Y:S01]  /*0760*/  @!UP1 SYNCS.EXCH.64 URZ, [UR6+0x48], UR4 ;  /* 0x00004804063f95b2 */ /* 0x0000a20008000100 */
[----:B------:R-:W-:Y:S01]  /*0770*/  LOP3.LUT R6, R6, R3, RZ, 0xc0, !PT ;  /* 0x0000000306067212 */ /* 0x000fe200078ec0ff */
[----:B------:R-:W-:Y:S01]  /*0780*/  NOP ;  /* 0x0000000000007918 */ /* 0x000fe20000000000 */
[----:B------:R-:W-:Y:S01]  /*0790*/  SEL R4, R4, 0x2, P6 ;  /* 0x0000000204047807 */ /* 0x000fe20003000000 */
[----:B------:R-:W-:Y:S06]  /*07a0*/  @!P3 BRA `(.L_x_3) ;  /* 0x000000000008b947 */ /* 0x000fec0003800000 */
[----:B-12-4-:R-:W-:Y:S01]  /*07b0*/  UCGABAR_ARV ;  /* 0x00000000000079c7 */ /* 0x016fe20008000000 */
[----:B------:R-:W-:Y:S05]  /*07c0*/  BRA `(.L_x_4) ;  /* 0x0000000000047947 */ /* 0x000fea0003800000 */
.L_x_3:
[----:B-12-4-:R-:W-:Y:S01]  /*07d0*/  NOP ;  /* 0x0000000000007918 */ /* 0x016fe20000000000 */
.L_x_4:
[----:B------:R-:W1:Y:S01]  /*07e0*/  LDC R2, c[0x0][0x65c] ;  /* 0x00019700ff027b82 */ /* 0x000e620000000800 */
[----:B------:R-:W-:Y:S01]  /*07f0*/  IMAD.MOV.U32 R3, RZ, RZ, RZ ;  /* 0x000000ffff037224 */ /* 0x000fe200078e00ff */
[----:B-1----:R-:W-:Y:S01]  /*0800*/  ISETP.NE.AND P2, PT, R2, 0x1, PT ;  /* 0x000000010200780c */ /* 0x002fe20003f45270 */
[----:B------:R-:W-:-:S12]  /*0810*/  IMAD.U32 R2, RZ, RZ, UR8 ;  /* 0x00000008ff027e24 */ /* 0x000fd8000f8e00ff */
[----:B------:R-:W1:Y:S01]  /*0820*/  @P2 LDC R15, c[0x0][0x10] ;  /* 0x00000400ff0f2b82 */ /* 0x000e620000000800 */
[----:B------:R-:W-:Y:S02]  /*0830*/  @P2 IMAD.MOV.U32 R9, RZ, RZ, RZ ;  /* 0x000000ffff092224 */ /* 0x000fe400078e00ff */
[----:B------:R-:W-:-:S05]  /*0840*/  @P2 IMAD.MOV.U32 R17, RZ, RZ, RZ ;  /* 0x000000ffff112224 */ /* 0x000fca00078e00ff */
[----:B------:R-:W2:Y:S01]  /*0850*/  @!P2 LDC R11, c[0x0][0xc] ;  /* 0x00000300ff0bab82 */ /* 0x000ea20000000800 */
[----:B-1----:R-:W-:-:S04]  /*0860*/  @P2 IMAD.WIDE.U32 R14, R15, UR8, R8 ;  /* 0x000000080f0e2c25 */ /* 0x002fc8000f8e0008 */
[----:B--2---:R-:W-:-:S04]  /*0870*/  @!P2 IMAD.WIDE.U32 R10, R8, R11, R2 ;  /* 0x0000000b080aa225 */ /* 0x004fc800078e0002 */
[----:B------:R-:W-:Y:S02]  /*0880*/  @P2 IMAD.MOV.U32 R2, RZ, RZ, R14 ;  /* 0x000000ffff022224 */ /* 0x000fe400078e000e */
[----:B------:R-:W-:Y:S02]  /*0890*/  @P2 IMAD.IADD R3, R15, 0x1, R17 ;  /* 0x000000010f032824 */ /* 0x000fe400078e0211 */
[----:B------:R-:W-:Y:S02]  /*08a0*/  @!P2 IMAD.MOV.U32 R2, RZ, RZ, R10 ;  /* 0x000000ffff02a224 */ /* 0x000fe400078e000a */
[----:B------:R-:W-:Y:S01]  /*08b0*/  @!P2 IMAD.MOV.U32 R3, RZ, RZ, R11 ;  /* 0x000000ffff03a224 */ /* 0x000fe200078e000b */
[----:B------:R-:W-:Y:S06]  /*08c0*/  @!P3 BRA `(.L_x_5) ;  /* 0x00000000000cb947 */ /* 0x000fec0003800000 */
[----:B------:R-:W-:Y:S01]  /*08d0*/  UCGABAR_WAIT ;  /* 0x0000000000007dc7 */ /* 0x000fe20008000000 */
[----:B------:R-:W-:Y:S01]  /*08e0*/  CCTL.IVALL ;  /* 0x00000000ff00798f */ /* 0x000fe20002000000 */
[----:B------:R-:W-:Y:S05]  /*08f0*/  BRA `(.L_x_6) ;  /* 0x0000000000047947 */ /* 0x000fea0003800000 */
.L_x_5:
[----:B------:R-:W-:Y:S06]  /*0900*/  BAR.SYNC.DEFER_BLOCKING 0x0 ;  /* 0x0000000000007b1d */ /* 0x000fec0000010000 */
.L_x_6:
[----:B------:R-:W-:Y:S05]  /*0910*/  @!P4 BRA `(.L_x_7) ;  /* 0x000000740040c947 */ /* 0x000fea0003800000 */
[----:B------:R-:W-:-:S13]  /*0920*/  ISETP.GT.U32.AND P0, PT, R16, 0x1, PT ;  /* 0x000000011000780c */ /* 0x000fda0003f04070 */
[----:B0-----:R-:W-:Y:S05]  /*0930*/  @P0 EXIT ;  /* 0x000000000000094d */ /* 0x001fea0003800000 */
[----:B------:R-:W-:Y:S01]  /*0940*/  ULDC.64 UR4, c[0x0][0x650] ;  /* 0x0001940000047ab9 */ /* 0x000fe20000000a00 */
[----:B------:R-:W-:Y:S01]  /*0950*/  PRMT R14, RZ, 0x7610, R14 ;  /* 0x00007610ff0e7816 */ /* 0x000fe2000000000e */
[----:B------:R-:W-:Y:S01]  /*0960*/  IMAD.MOV.U32 R10, RZ, RZ, -0x1 ;  /* 0xffffffffff0a7424 */ /* 0x000fe200078e00ff */
[----:B------:R-:W-:Y:S01]  /*0970*/  ISETP.GE.U32.AND P0, PT, R2, UR4, PT ;  /* 0x0000000402007c0c */ /* 0x000fe2000bf06070 */
[----:B------:R-:W-:Y:S02]  /*0980*/  IMAD.MOV.U32 R11, RZ, RZ, -0x1 ;  /* 0xffffffffff0b7424 */ /* 0x000fe400078e00ff */
[----:B------:R-:W-:Y:S01]  /*0990*/  IMAD.MOV.U32 R7, RZ, RZ, -0x1 ;  /* 0xffffffffff077424 */ /* 0x000fe200078e00ff */
[----:B------:R-:W-:-:S13]  /*09a0*/  ISETP.GE.U32.AND.EX P0, PT, R3, UR5, PT, P0 ;  /* 0x0000000503007c0c */ /* 0x000fda000bf06100 */
[----:B------:R-:W-:Y:S05]  /*09b0*/  @P0 BRA `(.L_x_8) ;  /* 0x0000000400280947 */ /* 0x000fea0003800000 */
[----:B------:R-:W0:Y:S01]  /*09c0*/  LDC.64 R22, c[0x0][0x628] ;  /* 0x00018a00ff167b82 */ /* 0x000e220000000a00 */
[----:B------:R-:W-:Y:S02]  /*09d0*/  IMAD.MOV.U32 R10, RZ, RZ, R2 ;  /* 0x000000ffff0a7224 */ /* 0x000fe400078e0002 */
[----:B------:R-:W-:-:S05]  /*09e0*/  IMAD.MOV.U32 R11, RZ, RZ, R3 ;  /* 0x000000ffff0b7224 */ /* 0x000fca00078e0003 */
[----:B------:R-:W1:Y:S08]  /*09f0*/  LDC R18, c[0x0][0x630] ;  /* 0x00018c00ff127b82 */ /* 0x000e700000000800 */
[----:B------:R-:W2:Y:S01]  /*0a00*/  LDC.64 R24, c[0x0][0x620] ;  /* 0x00018800ff187b82 */ /* 0x000ea20000000a00 */
[----:B0-----:R-:W-:-:S04]  /*0a10*/  ISETP.NE.U32.AND P0, PT, R22, RZ, PT ;  /* 0x000000ff1600720c */ /* 0x001fc80003f05070 */
[----:B------:R-:W-:-:S13]  /*0a20*/  ISETP.NE.AND.EX P0, PT, R23, RZ, PT, P0 ;  /* 0x000000ff1700720c */ /* 0x000fda0003f05300 */
[----:B-12---:R-:W-:Y:S05]  /*0a30*/  @!P0 BRA `(.L_x_9) ;  /* 0x0000000000288947 */ /* 0x006fea0003800000 */
[----:B------:R-:W0:Y:S02]  /*0a40*/  LDC R7, c[0x0][0x634] ;  /* 0x00018d00ff077b82 */ /* 0x000e240000000800 */
[----:B0-----:R-:W-:-:S05]  /*0a50*/  IADD3 R7, P0, R2, R7, RZ ;  /* 0x0000000702077210 */ /* 0x001fca0007f1e0ff */
[----:B------:R-:W-:-:S04]  /*0a60*/  IMAD.X R19, RZ, RZ, R3, P0 ;  /* 0x000000ffff137224 */ /* 0x000fc800000e0603 */
[----:B------:R-:W-:-:S04]  /*0a70*/  IMAD.WIDE.U32 R10, R19, R22, RZ ;  /* 0x00000016130a7225 */ /* 0x000fc800078e00ff */
[----:B------:R-:W-:-:S04]  /*0a80*/  IMAD.WIDE.U32 R14, P0, R7, R23, R10 ;  /* 0x00000017070e7225 */ /* 0x000fc8000780000a */
[----:B------:R-:W-:-:S04]  /*0a90*/  IMAD.WIDE.U32 R10, R7, R22, RZ ;  /* 0x00000016070a7225 */ /* 0x000fc800078e00ff */
[----:B------:R-:W-:Y:S01]  /*0aa0*/  IMAD.X R17, RZ, RZ, RZ, P0 ;  /* 0x000000ffff117224 */ /* 0x000fe200000e06ff */
[----:B------:R-:W-:Y:S01]  /*0ab0*/  IADD3 RZ, P0, R11, R14, RZ ;  /* 0x0000000e0bff7210 */ /* 0x000fe20007f1e0ff */
[----:B------:R-:W-:-:S04]  /*0ac0*/  IMAD.MOV.U32 R16, RZ, RZ, R15 ;  /* 0x000000ffff107224 */ /* 0x000fc800078e000f */
[----:B------:R-:W-:-:S08]  /*0ad0*/  IMAD.WIDE.U32.X R10, R19, R23, R16, P0 ;  /* 0x00000017130a7225 */ /* 0x000fd000000e0410 */
.L_x_9:
[----:B------:R-:W0:Y:S01]  /*0ae0*/  LDC.64 R26, c[0x0][0x640] ;  /* 0x00019000ff1a7b82 */ /* 0x000e220000000a00 */
[--C-:B------:R-:W-:Y:S01]  /*0af0*/  SHF.R.U64 R28, R10, R18, R11.reuse ;  /* 0x000000120a1c7219 */ /* 0x100fe2000000120b */
[----:B------:R-:W-:Y:S01]  /*0b00*/  IMAD R29, R13, R20, R8 ;  /* 0x000000140d1d7224 */ /* 0x000fe200078e0208 */
[----:B------:R-:W-:Y:S01]  /*0b10*/  SHF.R.U32.HI R7, RZ, R18, R11 ;  /* 0x00000012ff077219 */ /* 0x000fe2000001160b */
[----:B------:R-:W-:Y:S01]  /*0b20*/  IMAD.MOV.U32 R23, RZ, RZ, 0x1 ;  /* 0x00000001ff177424 */ /* 0x000fe200078e00ff */
[----:B------:R-:W-:-:S03]  /*0b30*/  IADD3 R9, P0, RZ, -R28, RZ ;  /* 0x8000001cff097210 */ /* 0x000fc60007f1e0ff */
[----:B------:R-:W1:Y:S02]  /*0b40*/  LDC R16, c[0x0][0x618] ;  /* 0x00018600ff107b82 */ /* 0x000e640000000800 */
[----:B------:R-:W-:Y:S02]  /*0b50*/  IMAD.X R7, RZ, RZ, ~R7, P0 ;  /* 0x000000ffff077224 */ /* 0x000fe400000e0e07 */
[----:B------:R-:W-:-:S04]  /*0b60*/  IMAD.WIDE.U32 R10, R9, R24, R2 ;  /* 0x00000018090a7225 */ /* 0x000fc800078e0002 */
[----:B------:R-:W2:Y:S01]  /*0b70*/  LDC R15, c[0x0][0x608] ;  /* 0x00018200ff0f7b82 */ /* 0x000ea20000000800 */
[----:B------:R-:W-:-:S04]  /*0b80*/  IMAD R14, R7, R24, RZ ;  /* 0x00000018070e7224 */ /* 0x000fc800078e02ff */
[----:B------:R-:W-:-:S03]  /*0b90*/  IMAD R7, R9, R25, R14 ;  /* 0x0000001909077224 */ /* 0x000fc600078e020e */
[----:B------:R-:W3:Y:S01]  /*0ba0*/  LDC R22, c[0x0][0x658] ;  /* 0x00019600ff167b82 */ /* 0x000ee20000000800 */
[----:B------:R-:W-:Y:S01]  /*0bb0*/  IMAD.IADD R7, R11, 0x1, R7 ;  /* 0x000000010b077824 */ /* 0x000fe200078e0207 */
[----:B0-----:R-:W-:-:S04]  /*0bc0*/  ISETP.NE.U32.AND P0, PT, R26, RZ, PT ;  /* 0x000000ff1a00720c */ /* 0x001fc80003f05070 */
[----:B------:R-:W-:Y:S02]  /*0bd0*/  ISETP.NE.AND.EX P0, PT, R27, RZ, PT, P0 ;  /* 0x000000ff1b00720c */ /* 0x000fe40003f05300 */
[----:B------:R-:W0:Y:S01]  /*0be0*/  LDC R18, c[0x0][0x600] ;  /* 0x00018000ff127b82 */ /* 0x000e220000000800 */
[-CC-:B-1----:R-:W-:Y:S02]  /*0bf0*/  SHF.R.U64 R19, R10, R16.reuse, R7.reuse ;  /* 0x000000100a137219 */ /* 0x182fe40000001207 */
[----:B------:R-:W-:Y:S01]  /*0c00*/  SHF.R.U32.HI R10, RZ, R16, R7 ;  /* 0x00000010ff0a7219 */ /* 0x000fe20000011607 */
[----:B------:R-:W-:-:S04]  /*0c10*/  IMAD.MOV.U32 R7, RZ, RZ, -0x1 ;  /* 0xffffffffff077424 */ /* 0x000fc800078e00ff */
[----:B------:R-:W1:Y:S01]  /*0c20*/  LDC R21, c[0x0][0x648] ;  /* 0x00019200ff157b82 */ /* 0x000e620000000800 */
[-CC-:B--2---:R-:W-:Y:S02]  /*0c30*/  SHF.R.U64 R16, R19, R15.reuse, R10.reuse ;  /* 0x0000000f13107219 */ /* 0x184fe4000000120a */
[----:B------:R-:W-:-:S05]  /*0c40*/  SHF.R.U32.HI R9, RZ, R15, R10 ;  /* 0x0000000fff097219 */ /* 0x000fca000001160a */
[----:B------:R-:W2:Y:S01]  /*0c50*/  LDC R24, c[0x0][0x638] ;  /* 0x00018e00ff187b82 */ /* 0x000ea20000000800 */
[-CC-:B---3--:R-:W-:Y:S02]  /*0c60*/  SHF.R.U64 R20, R16, R22.reuse, R9.reuse ;  /* 0x0000001610147219 */ /* 0x188fe40000001209 */
[-C--:B------:R-:W-:Y:S02]  /*0c70*/  SHF.L.U32 R7, R7, R22.reuse, RZ ;  /* 0x0000001607077219 */ /* 0x080fe400000006ff */
[----:B------:R-:W-:Y:S01]  /*0c80*/  SHF.R.U32.HI R9, RZ, R22, R9 ;  /* 0x00000016ff097219 */ /* 0x000fe20000011609 */
[----:B------:R-:W-:Y:S01]  /*0c90*/  IMAD.MOV.U32 R8, RZ, RZ, R20 ;  /* 0x000000ffff087224 */ /* 0x000fe200078e0014 */
[----:B------:R-:W-:Y:S01]  /*0ca0*/  LOP3.LUT R13, RZ, R7, RZ, 0x33, !PT ;  /* 0x00000007ff0d7212 */ /* 0x000fe200078e33ff */
[----:B------:R-:W3:Y:S01]  /*0cb0*/  LDC R25, c[0x0][0x610] ;  /* 0x00018400ff197b82 */ /* 0x000ee20000000800 */
[----:B------:R-:W-:Y:S05]  /*0cc0*/  @!P0 BRA `(.L_x_10) ;  /* 0x0000000000288947 */ /* 0x000fea0003800000 */
[----:B------:R-:W4:Y:S02]  /*0cd0*/  LDC R7, c[0x0][0x64c] ;  /* 0x00019300ff077b82 */ /* 0x000f240000000800 */
[----:B----4-:R-:W-:-:S05]  /*0ce0*/  IADD3 R7, P0, R20, R7, RZ ;  /* 0x0000000714077210 */ /* 0x010fca0007f1e0ff */
        /* <DEDUP_REMOVED lines=8> */
.L_x_10:
[----:B-1----:R-:W-:Y:S01]  /*0d70*/  SHF.R.U64 R9, R8, R21, R9 ;  /* 0x0000001508097219 */ /* 0x002fe20000001209 */
[----:B0-----:R-:W-:Y:S01]  /*0d80*/  VIADD R10, R18, 0xffffffff ;  /* 0xffffffff120a7836 */ /* 0x001fe20000000000 */
[----:B------:R-:W-:Y:S01]  /*0d90*/  SHF.L.U32 R7, R23, R22, RZ ;  /* 0x0000001617077219 */ /* 0x000fe200000006ff */
[----:B------:R-:W-:Y:S01]  /*0da0*/  IMAD.MOV.U32 R14, RZ, RZ, 0x1 ;  /* 0x00000001ff0e7424 */ /* 0x000fe200078e00ff */
[----:B------:R-:W-:Y:S01]  /*0db0*/  LOP3.LUT R8, R16, R13, RZ, 0xc0, !PT ;  /* 0x0000000d10087212 */ /* 0x000fe200078ec0ff */
[----:B------:R-:W-:Y:S01]  /*0dc0*/  IMAD.MOV R11, RZ, RZ, -R9 ;  /* 0x000000ffff0b7224 */ /* 0x000fe200078e0a09 */
[----:B------:R-:W-:Y:S02]  /*0dd0*/  SEL R12, R12, R29, !P2 ;  /* 0x0000001d0c0c7207 */ /* 0x000fe40005000000 */
[----:B------:R-:W-:Y:S01]  /*0de0*/  LOP3.LUT R10, R19, R10, RZ, 0xc0, !PT ;  /* 0x0000000a130a7212 */ /* 0x000fe200078ec0ff */
[----:B------:R-:W-:Y:S02]  /*0df0*/  IMAD R9, R7, R9, R8 ;  /* 0x0000000907097224 */ /* 0x000fe400078e0208 */
[----:B--2---:R-:W-:-:S02]  /*0e00*/  IMAD R7, R11, R24, R20 ;  /* 0x000000180b077224 */ /* 0x004fc400078e0214 */
[----:B---3--:R-:W-:Y:S02]  /*0e10*/  IMAD R12, R9, R25, R12 ;  /* 0x00000019090c7224 */ /* 0x008fe400078e020c */
[----:B------:R-:W-:-:S05]  /*0e20*/  IMAD R7, R7, R18, R10 ;  /* 0x0000001207077224 */ /* 0x000fca00078e020a */
[----:B------:R-:W-:Y:S02]  /*0e30*/  SEL R11, R7, R12, !P2 ;  /* 0x0000000c070b7207 */ /* 0x000fe40005000000 */
[----:B------:R-:W-:Y:S01]  /*0e40*/  SEL R10, R12, R7, !P2 ;  /* 0x000000070c0a7207 */ /* 0x000fe20005000000 */
[----:B------:R-:W-:-:S07]  /*0e50*/  IMAD.MOV.U32 R7, RZ, RZ, R28 ;  /* 0x000000ffff077224 */ /* 0x000fce00078e001c */
.L_x_8:
[----:B------:R-:W-:-:S08]  /*0e60*/  NOP ;  /* 0x0000000000007918 */ /* 0x000fd00000000000 */
[----:B------:R-:W0:Y:S02]  /*0e70*/  USETMAXREG.TRY_ALLOC.CTAPOOL UP0, 0xe8 ;  /* 0x000000e8000079c8 */ /* 0x000e240008000600 */
[----:B0-----:R-:W-:-:S13]  /*0e80*/  PLOP3.LUT P0, PT, PT, PT, UP0, 0x80, 0x0 ;  /* 0x000000000000781c */ /* 0x001fda0003f0f008 */
[----:B------:R-:W-:Y:S05]  /*0e90*/  @!P0 BRA `(.L_x_8) ;  /* 0xfffffffc00f08947 */ /* 0x000fea000383ffff */
[----:B------:R-:W-:Y:S01]  /*0ea0*/  ULDC.64 UR4, c[0x0][0x598] ;  /* 0x0001660000047ab9 */ /* 0x000fe20000000a00 */
[----:B------:R-:W-:Y:S01]  /*0eb0*/  ULDC.64 UR16, c[0x0][0x208] ;  /* 0x0000820000107ab9 */ /* 0x000fe20000000a00 */
[----:B------:R-:W-:-:S04]  /*0ec0*/  ISETP.NE.U32.AND P0, PT, RZ, UR4, PT ;  /* 0x00000004ff007c0c */ /* 0x000fc8000bf05070 */
[----:B------:R-:W-:-:S13]  /*0ed0*/  ISETP.NE.AND.EX P0, PT, RZ, UR5, PT, P0 ;  /* 0x00000005ff007c0c */ /* 0x000fda000bf05300 */
[----:B------:R-:W-:Y:S05]  /*0ee0*/  @!P0 BRA `(.L_x_11) ;  /* 0x00000000001c8947 */ /* 0x000fea0003800000 */
[----:B------:R-:W0:Y:S02]  /*0ef0*/  LDC.64 R8, c[0x0][0x598] ;  /* 0x00016600ff087b82 */ /* 0x000e240000000a00 */
[----:B0-----:R-:W2:Y:S02]  /*0f00*/  LDG.E.64 R8, desc[UR16][R8.64] ;  /* 0x0000001008087981 */ /* 0x001ea4000c1e1b00 */
[----:B--2---:R-:W-:-:S04]  /*0f10*/  ISETP.NE.U32.AND P0, PT, R8, RZ, PT ;  /* 0x000000ff0800720c */ /* 0x004fc80003f05070 */
[----:B------:R-:W-:-:S13]  /*0f20*/  ISETP.NE.AND.EX P0, PT, R9, RZ, PT, P0 ;  /* 0x000000ff0900720c */ /* 0x000fda0003f05300 */
[----:B------:R-:W-:Y:S05]  /*0f30*/  @!P0 BRA `(.L_x_11) ;  /* 0x0000000000088947 */ /* 0x000fea0003800000 */
[----:B------:R0:W5:Y:S01]  /*0f40*/  LD.E R8, desc[UR16][R8.64] ;  /* 0x0000001008087980 */ /* 0x000162000c101900 */
[----:B------:R-:W-:Y:S05]  /*0f50*/  BRA `(.L_x_12) ;  /* 0x0000000000207947 */ /* 0x000fea0003800000 */
.L_x_11:
[----:B------:R-:W-:Y:S02]  /*0f60*/  ULDC.64 UR4, c[0x0][0x588] ;  /* 0x0001620000047ab9 */ /* 0x000fe40000000a00 */
[----:B------:R-:W-:-:S04]  /*0f70*/  ISETP.NE.U32.AND P0, PT, RZ, UR4, PT ;  /* 0x00000004ff007c0c */ /* 0x000fc8000bf05070 */
[----:B------:R-:W-:-:S13]  /*0f80*/  ISETP.NE.AND.EX P0, PT, RZ, UR5, PT, P0 ;  /* 0x00000005ff007c0c */ /* 0x000fda000bf05300 */
[----:B------:R-:W-:Y:S05]  /*0f90*/  @!P0 BRA `(.L_x_13) ;  /* 0x00000000000c8947 */ /* 0x000fea0003800000 */
[----:B------:R-:W0:Y:S02]  /*0fa0*/  LDC.64 R8, c[0x0][0x588] ;  /* 0x00016200ff087b82 */ /* 0x000e240000000a00 */
[----:B0-----:R1:W5:Y:S01]  /*0fb0*/  LDG.E R8, desc[UR16][R8.64] ;  /* 0x0000001008087981 */ /* 0x001362000c1e1900 */
[----:B------:R-:W-:Y:S05]  /*0fc0*/  BRA `(.L_x_12) ;  /* 0x0000000000047947 */ /* 0x000fea0003800000 */
.L_x_13:
[----:B------:R-:W2:Y:S02]  /*0fd0*/  LDC R8, c[0x0][0x580] ;  /* 0x00016000ff087b82 */ /* 0x000ea40000000800 */
.L_x_12:
[----:B------:R-:W-:Y:S02]  /*0fe0*/  ULDC.64 UR4, c[0x0][0x5a0] ;  /* 0x0001680000047ab9 */ /* 0x000fe40000000a00 */
[----:B------:R-:W-:-:S04]  /*0ff0*/  ISETP.NE.U32.AND P0, PT, RZ, UR4, PT ;  /* 0x00000004ff007c0c */ /* 0x000fc8000bf05070 */
[----:B------:R-:W-:-:S13]  /*1000*/  ISETP.NE.AND.EX P0, PT, RZ, UR5, PT, P0 ;  /* 0x00000005ff007c0c */ /* 0x000fda000bf05300 */
[----:B------:R-:W-:Y:S05]  /*1010*/  @!P0 BRA `(.L_x_14) ;  /* 0x00000000001c8947 */ /* 0x000fea0003800000 */
[----:B------:R-:W3:Y:S02]  /*1020*/  LDC.64 R12, c[0x0][0x5a0] ;  /* 0x00016800ff0c7b82 */ /* 0x000ee40000000a00 */
[----:B---3--:R-:W3:Y:S02]  /*1030*/  LDG.E.64 R12, desc[UR16][R12.64] ;  /* 0x000000100c0c7981 */ /* 0x008ee4000c1e1b00 */
[----:B---3--:R-:W-:-:S04]  /*1040*/  ISETP.NE.U32.AND P0, PT, R12, RZ, PT ;  /* 0x000000ff0c00720c */ /* 0x008fc80003f05070 */
[----:B------:R-:W-:-:S13]  /*1050*/  ISETP.NE.AND.EX P0, PT, R13, RZ, PT, P0 ;  /* 0x000000ff0d00720c */ /* 0x000fda0003f05300 */
[----:B------:R-:W-:Y:S05]  /*1060*/  @!P0 BRA `(.L_x_14) ;  /* 0x0000000000088947 */ /* 0x000fea0003800000 */
[----:B01----:R0:W5:Y:S01]  /*1070*/  LD.E R9, desc[UR16][R12.64] ;  /* 0x000000100c097980 */ /* 0x003162000c101900 */
[----:B------:R-:W-:Y:S05]  /*1080*/  BRA `(.L_x_15) ;  /* 0x0000000000207947 */ /* 0x000fea0003800000 */
.L_x_14:
[----:B------:R-:W-:Y:S02]  /*1090*/  ULDC.64 UR4, c[0x0][0x590] ;  /* 0x0001640000047ab9 */ /* 0x000fe40000000a00 */
[----:B------:R-:W-:-:S04]  /*10a0*/  ISETP.NE.U32.AND P0, PT, RZ, UR4, PT ;  /* 0x00000004ff007c0c */ /* 0x000fc8000bf05070 */
[----:B------:R-:W-:-:S13]  /*10b0*/  ISETP.NE.AND.EX P0, PT, RZ, UR5, PT, P0 ;  /* 0x00000005ff007c0c */ /* 0x000fda000bf05300 */
[----:B------:R-:W-:Y:S05]  /*10c0*/  @!P0 BRA `(.L_x_16) ;  /* 0x00000000000c8947 */ /* 0x000fea0003800000 */
[----:B------:R-:W0:Y:S02]  /*10d0*/  LDC.64 R12, c[0x0][0x590] ;  /* 0x00016400ff0c7b82 */ /* 0x000e240000000a00 */
[----:B01----:R1:W5:Y:S01]  /*10e0*/  LDG.E R9, desc[UR16][R12.64] ;  /* 0x000000100c097981 */ /* 0x003362000c1e1900 */
[----:B------:R-:W-:Y:S05]  /*10f0*/  BRA `(.L_x_15) ;  /* 0x0000000000047947 */ /* 0x000fea0003800000 */
.L_x_16:
[----:B01----:R-:W3:Y:S02]  /*1100*/  LDC R9, c[0x0][0x584] ;  /* 0x00016100ff097b82 */ /* 0x003ee40000000800 */
.L_x_15:
[----:B------:R-:W-:-:S13]  /*1110*/  LOP3.LUT P0, RZ, R14, 0xff, RZ, 0xc0, !PT ;  /* 0x000000ff0eff7812 */ /* 0x000fda000780c0ff */
[----:B------:R-:W-:Y:S05]  /*1120*/  @!P0 EXIT ;  /* 0x000000000000894d */ /* 0x000fea0003800000 */
[----:B------:R-:W-:Y:S01]  /*1130*/  ULDC UR4, c[0x0][0x28c] ;  /* 0x0000a30000047ab9 */ /* 0x000fe20000000800 */
[----:B------:R-:W-:Y:S01]  /*1140*/  LOP3.LUT R142, R4, 0x1, RZ, 0xfc, !PT ;  /* 0x00000001048e7812 */ /* 0x000fe200078efcff */
[----:B------:R-:W-:-:S04]  /*1150*/  UIADD3 UR4, UR4, 0x3f, URZ ;  /* 0x0000003f04047890 */ /* 0x000fc8000fffe03f */
[----:B------:R-:W-:-:S04]  /*1160*/  USHF.R.S32.HI UR5, URZ, 0x1f, UR4 ;  /* 0x0000001f3f057899 */ /* 0x000fc80008011404 */
[----:B------:R-:W-:-:S03]  /*1170*/  ULEA.HI UR5, UR5, UR4, URZ, 0x6 ;  /* 0x0000000405057291 */ /* 0x000fc6000f8f303f */
[----:B------:R-:W-:Y:S01]  /*1180*/  UMOV UR4, URZ ;  /* 0x0000003f00047c82 */ /* 0x000fe20008000000 */
[----:B------:R-:W-:-:S03]  /*1190*/  USHF.R.S32.HI UR9, URZ, 0x6, UR5 ;  /* 0x000000063f097899 */ /* 0x000fc60008011405 */
[----:B------:R-:W-:-:S09]  /*11a0*/  UMOV UR5, URZ ;  /* 0x0000003f00057c82 */ /* 0x000fd20008000000 */
.L_x_171:
[----:B01----:R-:W-:Y:S01]  /*11b0*/  LOP3.LUT R12, R0, 0x80, RZ, 0xc0, !PT ;  /* 0x00000080000c7812 */ /* 0x003fe200078ec0ff */
[----:B------:R-:W0:Y:S01]  /*11c0*/  S2UR UR13, SR_CgaCtaId ;  /* 0x00000000000d79c3 */ /* 0x000e220000008800 */
[----:B------:R-:W-:Y:S01]  /*11d0*/  UMOV UR12, 0x400 ;  /* 0x00000400000c7882 */ /* 0x000fe20000000000 */
[----:B------:R-:W-:Y:S01]  /*11e0*/  UMOV UR6, URZ ;  /* 0x0000003f00067c82 */ /* 0x000fe20008000000 */
[----:B------:R-:W-:Y:S01]  /*11f0*/  SHF.R.U32.HI R12, RZ, 0x7, R12 ;  /* 0x00000007ff0c7819 */ /* 0x000fe2000001160c */
[----:B------:R-:W-:Y:S01]  /*1200*/  UMOV UR7, URZ ;  /* 0x0000003f00077c82 */ /* 0x000fe20008000000 */
[----:B------:R-:W-:Y:S01]  /*1210*/  UMOV UR18, UR5 ;  /* 0x0000000500127c82 */ /* 0x000fe20008000000 */
[----:B------:R-:W-:Y:S02]  /*1220*/  CS2R R16, SRZ ;  /* 0x0000000000107805 */ /* 0x000fe4000001ff00 */
[----:B------:R-:W-:Y:S01]  /*1230*/  CS2R R14, SRZ ;  /* 0x00000000000e7805 */ /* 0x000fe2000001ff00 */
[----:B------:R-:W1:Y:S01]  /*1240*/  LDC R13, c[0x0][0x28c] ;  /* 0x0000a300ff0d7b82 */ /* 0x000e620000000800 */
[----:B------:R-:W4:Y:S01]  /*1250*/  SHFL.IDX PT, R12, R12, RZ, 0x1f ;  /* 0x00001fff0c0c7589 */ /* 0x000f2200000e0000 */
[----:B------:R-:W-:-:S02]  /*1260*/  CS2R R18, SRZ ;  /* 0x0000000000127805 */ /* 0x000fc4000001ff00 */
[----:B------:R-:W-:Y:S02]  /*1270*/  CS2R R20, SRZ ;  /* 0x0000000000147805 */ /* 0x000fe4000001ff00 */
[----:B------:R-:W-:Y:S02]  /*1280*/  CS2R R22, SRZ ;  /* 0x0000000000167805 */ /* 0x000fe4000001ff00 */
[----:B------:R-:W-:Y:S02]  /*1290*/  CS2R R88, SRZ ;  /* 0x0000000000587805 */ /* 0x000fe4000001ff00 */
[----:B------:R-:W-:Y:S02]  /*12a0*/  CS2R R90, SRZ ;  /* 0x00000000005a7805 */ /* 0x000fe4000001ff00 */
[----:B------:R-:W-:Y:S02]  /*12b0*/  CS2R R94, SRZ ;  /* 0x00000000005e7805 */ /* 0x000fe4000001ff00 */
        /* <DEDUP_REMOVED lines=16> */
[----:B-1----:R-:W-:Y:S02]  /*13c0*/  ISETP.GE.AND P0, PT, R13, 0x1, PT ;  /* 0x000000010d00780c */ /* 0x002fe40003f06270 */
[----:B------:R-:W-:Y:S02]  /*13d0*/  CS2R R126, SRZ ;  /* 0x00000000007e7805 */ /* 0x000fe4000001ff00 */
[----:B----4-:R-:W-:-:S02]  /*13e0*/  R2UR UR8, R12 ;  /* 0x000000000c0872ca */ /* 0x010fc400000e0000 */
[----:B------:R-:W-:Y:S02]  /*13f0*/  CS2R R128, SRZ ;  /* 0x0000000000807805 */ /* 0x000fe4000001ff00 */
[----:B------:R-:W-:Y:S02]  /*1400*/  CS2R R130, SRZ ;  /* 0x0000000000827805 */ /* 0x000fe4000001ff00 */
[----:B------:R-:W-:Y:S02]  /*1410*/  CS2R R132, SRZ ;  /* 0x0000000000847805 */ /* 0x000fe4000001ff00 */
[----:B------:R-:W-:Y:S02]  /*1420*/  CS2R R134, SRZ ;  /* 0x0000000000867805 */ /* 0x000fe4000001ff00 */
[----:B------:R-:W-:Y:S02]  /*1430*/  CS2R R136, SRZ ;  /* 0x0000000000887805 */ /* 0x000fe4000001ff00 */
[----:B------:R-:W-:Y:S01]  /*1440*/  CS2R R138, SRZ ;  /* 0x00000000008a7805 */ /* 0x000fe2000001ff00 */
[----:B------:R-:W-:Y:S01]  /*1450*/  IMAD.MOV.U32 R141, RZ, RZ, RZ ;  /* 0x000000ffff8d7224 */ /* 0x000fe200078e00ff */
[----:B------:R-:W-:Y:S01]  /*1460*/  CS2R R24, SRZ ;  /* 0x0000000000187805 */ /* 0x000fe2000001ff00 */
[----:B------:R-:W-:Y:S01]  /*1470*/  IMAD.MOV.U32 R143, RZ, RZ, RZ ;  /* 0x000000ffff8f7224 */ /* 0x000fe200078e00ff */
[----:B---3--:R-:W-:Y:S01]  /*1480*/  CS2R R26, SRZ ;  /* 0x00000000001a7805 */ /* 0x008fe2000001ff00 */
[----:B------:R-:W-:Y:S01]  /*1490*/  IMAD.U32 R144, RZ, RZ, UR4 ;  /* 0x00000004ff907e24 */ /* 0x000fe2000f8e00ff */
[----:B------:R-:W-:Y:S01]  /*14a0*/  CS2R R28, SRZ ;  /* 0x00000000001c7805 */ /* 0x000fe2000001ff00 */
[----:B------:R-:W-:Y:S01]  /*14b0*/  ULEA.HI UR10, UR8, UR8, URZ, 0x1 ;  /* 0x00000008080a7291 */ /* 0x000fe2000f8f083f */
[----:B------:R-:W-:-:S02]  /*14c0*/  CS2R R30, SRZ ;  /* 0x00000000001e7805 */ /* 0x000fc4000001ff00 */
[----:B------:R-:W-:Y:S02]  /*14d0*/  CS2R R32, SRZ ;  /* 0x0000000000207805 */ /* 0x000fe4000001ff00 */
[----:B------:R-:W-:Y:S01]  /*14e0*/  CS2R R34, SRZ ;  /* 0x0000000000227805 */ /* 0x000fe2000001ff00 */
[----:B------:R-:W-:Y:S01]  /*14f0*/  ULOP3.LUT UR11, UR10, 0xffffe, URZ, 0xc0, !UPT ;  /* 0x000ffffe0a0b7892 */ /* 0x000fe2000f8ec03f */
[----:B------:R-:W-:Y:S01]  /*1500*/  CS2R R36, SRZ ;  /* 0x0000000000247805 */ /* 0x000fe2000001ff00 */
[----:B0-----:R-:W-:Y:S01]  /*1510*/  ULEA UR10, UR13, UR12, 0x18 ;  /* 0x0000000c0d0a7291 */ /* 0x001fe2000f8ec03f */
[----:B------:R-:W-:Y:S01]  /*1520*/  CS2R R38, SRZ ;  /* 0x0000000000267805 */ /* 0x000fe2000001ff00 */
[----:B------:R-:W-:Y:S01]  /*1530*/  UIADD3 UR11, UR8, -UR11, URZ ;  /* 0x8000000b080b7290 */ /* 0x000fe2000fffe03f */
[----:B------:R-:W-:Y:S02]  /*1540*/  CS2R R40, SRZ ;  /* 0x0000000000287805 */ /* 0x000fe4000001ff00 */
[----:B------:R-:W-:Y:S01]  /*1550*/  CS2R R42, SRZ ;  /* 0x00000000002a7805 */ /* 0x000fe2000001ff00 */
[----:B------:R-:W-:Y:S01]  /*1560*/  UMOV UR8, URZ ;  /* 0x0000003f00087c82 */ /* 0x000fe20008000000 */
[----:B------:R-:W-:Y:S01]  /*1570*/  ULEA UR11, UR11, UR10, 0xc ;  /* 0x0000000a0b0b7291 */ /* 0x000fe2000f8e603f */
[----:B------:R-:W-:-:S02]  /*1580*/  CS2R R44, SRZ ;  /* 0x00000000002c7805 */ /* 0x000fc4000001ff00 */
[----:B------:R-:W-:Y:S02]  /*1590*/  CS2R R46, SRZ ;  /* 0x00000000002e7805 */ /* 0x000fe4000001ff00 */
[----:B------:R-:W-:Y:S01]  /*15a0*/  CS2R R48, SRZ ;  /* 0x0000000000307805 */ /* 0x000fe2000001ff00 */
[----:B------:R-:W-:Y:S01]  /*15b0*/  UIADD3 UR11, UR11, 0x100, URZ ;  /* 0x000001000b0b7890 */ /* 0x000fe2000fffe03f */
[----:B------:R-:W-:Y:S02]  /*15c0*/  CS2R R50, SRZ ;  /* 0x0000000000327805 */ /* 0x000fe4000001ff00 */
[----:B------:R-:W-:Y:S02]  /*15d0*/  CS2R R52, SRZ ;  /* 0x0000000000347805 */ /* 0x000fe4000001ff00 */
[----:B------:R-:W-:Y:S01]  /*15e0*/  CS2R R54, SRZ ;  /* 0x0000000000367805 */ /* 0x000fe2000001ff00 */
[----:B------:R-:W-:Y:S01]  /*15f0*/  USHF.R.U32.HI UR11, URZ, 0x4, UR11 ;  /* 0x000000043f0b7899 */ /* 0x000fe2000801160b */
[----:B------:R-:W-:-:S02]  /*1600*/  CS2R R56, SRZ ;  /* 0x0000000000387805 */ /* 0x000fc4000001ff00 */
[----:B------:R-:W-:Y:S02]  /*1610*/  CS2R R58, SRZ ;  /* 0x00000000003a7805 */ /* 0x000fe4000001ff00 */
[----:B------:R-:W-:Y:S01]  /*1620*/  CS2R R60, SRZ ;  /* 0x00000000003c7805 */ /* 0x000fe2000001ff00 */
[----:B------:R-:W-:Y:S01]  /*1630*/  ULOP3.LUT UR11, UR11, 0x3fff, URZ, 0xc0, !UPT ;  /* 0x00003fff0b0b7892 */ /* 0x000fe2000f8ec03f */
        /* <DEDUP_REMOVED lines=12> */
[----:B------:R-:W-:Y:S01]  /*1700*/  CS2R R86, SRZ ;  /* 0x0000000000567805 */ /* 0x000fe2000001ff00 */
[----:B------:R-:W-:Y:S06]  /*1710*/  @!P0 BRA `(.L_x_17) ;  /* 0x0000000800308947 */ /* 0x000fec0003800000 */
[----:B------:R-:W-:-:S13]  /*1720*/  ISETP.NE.AND P1, PT, R142, 0x3, PT ;  /* 0x000000038e00780c */ /* 0x000fda0003f25270 */
[----:B------:R-:W-:Y:S05]  /*1730*/  @!P1 BRA `(.L_x_18) ;  /* 0x0000000000049947 */ /* 0x000fea0003800000 */
[----:B------:R-:W-:Y:S01]  /*1740*/  BPT.TRAP 0x1 ;  /* 0x000000040000795c */ /* 0x000fe20000300000 */
.L_x_18:
[----:B------:R-:W-:Y:S01]  /*1750*/  ULEA UR6, UR5, UR10, 0x3 ;  /* 0x0000000a05067291 */ /* 0x000fe2000f8e183f */
[----:B------:R-:W-:-:S05]  /*1760*/  IMAD.U32 R12, RZ, RZ, UR4 ;  /* 0x00000004ff0c7e24 */ /* 0x000fca000f8e00ff */
[----:B------:R-:W-:-:S04]  /*1770*/  SHF.L.U32 R12, R12, 0x1f, RZ ;  /* 0x0000001f0c0c7819 */ /* 0x000fc800000006ff */
[----:B------:R0:W1:Y:S01]  /*1780*/  SYNCS.PHASECHK.TRANS64.TRYWAIT P0, [UR6], R12 ;  /* 0x0000000cff0075a7 */ /* 0x0000620008000146 */
[----:B------:R-:W-:Y:S05]  /*1790*/  @!P1 BRA `(.L_x_19) ;  /* 0x0000000000049947 */ /* 0x000fea0003800000 */
[----:B------:R-:W-:Y:S01]  /*17a0*/  BPT.TRAP 0x1 ;  /* 0x000000040000795c */ /* 0x000fe20000300000 */
.L_x_19:
[----:B-1----:R-:W-:Y:S05]  /*17b0*/  @P0 BRA `(.L_x_20) ;  /* 0x0000000000080947 */ /* 0x002fea0003800000 */
[----:B------:R-:W1:Y:S02]  /*17c0*/  SYNCS.PHASECHK.TRANS64.TRYWAIT P0, [UR6], R12 ;  /* 0x0000000cff0075a7 */ /* 0x000e640008000146 */
[----:B-1----:R-:W-:Y:S05]  /*17d0*/  @!P0 BRA `(.L_x_21) ;  /* 0x0000007800c48947 */ /* 0x002fea0003800000 */
.L_x_20:
[----:B------:R-:W-:Y:S01]  /*17e0*/  UIADD3 UR6, UR10, 0x6100, URZ ;  /* 0x000061000a067890 */ /* 0x000fe2000fffe03f */
[----:B------:R-:W-:Y:S01]  /*17f0*/  WARPGROUP.ARRIVE ;  /* 0x00000000000079c5 */ /* 0x000fe20000000000 */
[----:B------:R-:W-:Y:S01]  /*1800*/  ULOP3.LUT UR12, UR11, 0x10000, URZ, 0xfc, !UPT ;  /* 0x000100000b0c7892 */ /* 0x000fe2000f8efc3f */
[----:B------:R-:W-:Y:S01]  /*1810*/  CS2R R16, SRZ ;  /* 0x0000000000107805 */ /* 0x000fe2000001ff00 */
[----:B------:R-:W-:Y:S01]  /*1820*/  USHF.R.U32.HI UR6, URZ, 0x4, UR6 ;  /* 0x000000043f067899 */ /* 0x000fe20008011606 */
[----:B------:R-:W-:Y:S01]  /*1830*/  CS2R R14, SRZ ;  /* 0x00000000000e7805 */ /* 0x000fe2000001ff00 */
[----:B------:R-:W-:Y:S01]  /*1840*/  ULEA UR12, UR5, UR12, 0x9 ;  /* 0x0000000c050c7291 */ /* 0x000fe2000f8e483f */
[----:B------:R-:W-:Y:S01]  /*1850*/  CS2R R18, SRZ ;  /* 0x0000000000127805 */ /* 0x000fe2000001ff00 */
[----:B------:R-:W-:Y:S01]  /*1860*/  ULOP3.LUT UR6, UR6, 0x3fff, URZ, 0xc0, !UPT ;  /* 0x00003fff06067892 */ /* 0x000fe2000f8ec03f */
[----:B------:R-:W-:Y:S01]  /*1870*/  CS2R R20, SRZ ;  /* 0x0000000000147805 */ /* 0x000fe2000001ff00 */
[----:B------:R-:W-:Y:S01]  /*1880*/  UMOV UR13, 0x80000020 ;  /* 0x80000020000d7882 */ /* 0x000fe20000000000 */
[----:B------:R-:W-:Y:S01]  /*1890*/  UMOV UR15, 0x80000020 ;  /* 0x80000020000f7882 */ /* 0x000fe20000000000 */
[----:B------:R-:W-:Y:S01]  /*18a0*/  ULOP3.LUT UR6, UR6, 0x10000, URZ, 0xfc, !UPT ;  /* 0x0001000006067892 */ /* 0x000fe2000f8efc3f */
[----:B------:R-:W-:Y:S01]  /*18b0*/  CS2R R22, SRZ ;  /* 0x0000000000167805 */ /* 0x000fe2000001ff00 */
[----:B------:R-:W-:Y:S01]  /*18c0*/  ULDC UR7, c[0x0][0x50c] ;  /* 0x0001430000077ab9 */ /* 0x000fe20000000800 */
[----:B------:R-:W-:Y:S01]  /*18d0*/  CS2R R88, SRZ ;  /* 0x0000000000587805 */ /* 0x000fe2000001ff00 */
[----:B------:R-:W-:Y:S01]  /*18e0*/  ULEA UR14, UR5, UR6, 0x9 ;  /* 0x00000006050e7291 */ /* 0x000fe2000f8e483f */
[----:B------:R-:W-:Y:S01]  /*18f0*/  CS2R R90, SRZ ;  /* 0x00000000005a7805 */ /* 0x000fe2000001ff00 */
[----:B------:R-:W-:Y:S01]  /*1900*/  UISETP.NE.AND UP0, UPT, UR7, 0x2, UPT ;  /* 0x000000020700788c */ /* 0x000fe2000bf05270 */
[----:B------:R-:W-:Y:S01]  /*1910*/  CS2R R94, SRZ ;  /* 0x00000000005e7805 */ /* 0x000fe2000001ff00 */
[----:B------:R-:W-:Y:S01]  /*1920*/  UMOV UR6, 0x2 ;  /* 0x0000000200067882 */ /* 0x000fe20000000000 */
[----:B------:R-:W-:Y:S01]  /*1930*/  CS2R R92, SRZ ;  /* 0x00000000005c7805 */ /* 0x000fe2000001ff00 */
[----:B------:R-:W-:Y:S01]  /*1940*/  USEL UR7, URZ, 0x1, UP0 ;  /* 0x000000013f077887 */ /* 0x000fe20008000000 */
[----:B------:R-:W-:-:S02]  /*1950*/  CS2R R96, SRZ ;  /* 0x0000000000607805 */ /* 0x000fc4000001ff00 */
[----:B------:R-:W-:Y:S01]  /*1960*/  CS2R R98, SRZ ;  /* 0x0000000000627805 */ /* 0x000fe2000001ff00 */
[----:B------:R-:W-:Y:S01]  /*1970*/  QGMMA.64x128x32.F32.E5M2.E5M2 R24, gdesc[UR12], RZ, !UPT ;  /* 0x01e000000c1879f3 */ /* 0x000fe2000c7038ff */
[----:B------:R-:W-:Y:S01]  /*1980*/  UIADD3 UR12, UR12, 0x2, URZ ;  /* 0x000000020c0c7890 */ /* 0x000fe2000fffe03f */
[----:B------:R-:W-:Y:S02]  /*1990*/  CS2R R100, SRZ ;  /* 0x0000000000647805 */ /* 0x000fe4000001ff00 */
[----:B------:R-:W-:Y:S01]  /*19a0*/  ISETP.NE.AND P0, PT, RZ, UR7, PT ;  /* 0x00000007ff007c0c */ /* 0x000fe2000bf05270 */
[----:B------:R-:W-:Y:S01]  /*19b0*/  UIADD3 UR14, UR14, 0x2, URZ ;  /* 0x000000020e0e7890 */ /* 0x000fe2000fffe03f */
[----:B------:R-:W-:Y:S01]  /*19c0*/  CS2R R102, SRZ ;  /* 0x0000000000667805 */ /* 0x000fe2000001ff00 */
[----:B------:R-:W-:Y:S01]  /*19d0*/  UMOV UR13, 0x80000020 ;  /* 0x80000020000d7882 */ /* 0x000fe20000000000 */
[----:B------:R-:W-:Y:S01]  /*19e0*/  UMOV UR15, 0x80000020 ;  /* 0x80000020000f7882 */ /* 0x000fe20000000000 */
        /* <DEDUP_REMOVED lines=17> */
[----:B------:R-:W-:Y:S01]  /*1b00*/  CS2R R138, SRZ ;  /* 0x00000000008a7805 */ /* 0x000fe2000001ff00 */
[----:B------:R-:W-:Y:S02]  /*1b10*/  IMAD.MOV.U32 R141, RZ, RZ, RZ ;  /* 0x000000ffff8d7224 */ /* 0x000fe400078e00ff */
[----:B------:R-:W-:Y:S01]  /*1b20*/  IMAD.MOV.U32 R143, RZ, RZ, RZ ;  /* 0x000000ffff8f7224 */ /* 0x000fe200078e00ff */
[----:B------:R-:W-:Y:S01]  /*1b30*/  QGMMA.64x128x32.F32.E5M2.E5M2 R24, gdesc[UR12], R24, gsb0 ;  /* 0x01e000000c1879f3 */ /* 0x000fe20008003818 */
[----:B------:R-:W-:Y:S05]  /*1b40*/  @!P0 BRA `(.L_x_22) ;  /* 0x0000000400088947 */ /* 0x000fea0003800000 */
[----:B------:R-:W-:Y:S02]  /*1b50*/  WARPGROUP.DEPBAR.LE gsb0, 0x0 ;  /* 0x00008000000079c5 */ /* 0x000fe40000010000 */
[----:B------:R-:W-:-:S01]  /*1b60*/  FADD R143, RZ, R24 ;  /* 0x00000018ff8f7221 */ /* 0x000fc20000000000 */
[----:B------:R-:W-:Y:S01]  /*1b70*/  FADD R138, RZ, R25 ;  /* 0x00000019ff8a7221 */ /* 0x000fe20000000000 */
        /* <DEDUP_REMOVED lines=62> */
[----:B------:R-:W-:-:S06]  /*1f60*/  UMOV UR6, URZ ;  /* 0x0000003f00067c82 */ /* 0x000fcc0008000000 */
.L_x_22:
[----:B------:R-:W-:-:S04]  /*1f70*/  UIADD3 UR18, UR5, 0x1, URZ ;  /* 0x0000000105127890 */ /* 0x000fc8000fffe03f */
[----:B------:R-:W-:-:S04]  /*1f80*/  UISETP.NE.AND UP0, UPT, UR18, 0x3, UPT ;  /* 0x000000031200788c */ /* 0x000fc8000bf05270 */
[----:B------:R-:W-:Y:S02]  /*1f90*/  USEL UR8, URZ, 0x1, UP0 ;  /* 0x000000013f087887 */ /* 0x000fe40008000000 */
[----:B------:R-:W-:Y:S02]  /*1fa0*/  USEL UR18, UR18, URZ, UP0 ;  /* 0x0000003f12127287 */ /* 0x000fe40008000000 */
[----:B------:R-:W-:-:S06]  /*1fb0*/  ULOP3.LUT UR8, UR4, UR8, URZ, 0x3c, !UPT ;  /* 0x0000000804087292 */ /* 0x000fcc000f8e3c3f */
[----:B------:R-:W-:Y:S01]  /*1fc0*/  IMAD.U32 R144, RZ, RZ, UR8 ;  /* 0x00000008ff907e24 */ /* 0x000fe2000f8e00ff */
[----:B------:R-:W-:-:S06]  /*1fd0*/  UMOV UR8, 0x1 ;  /* 0x0000000100087882 */ /* 0x000fcc0000000000 */
.L_x_17:
[----:B------:R-:W-:-:S04]  /*1fe0*/  UISETP.LT.AND UP0, UPT, UR9, 0x1, UPT ;  /* 0x000000010900788c */ /* 0x000fc8000bf01270 */
[----:B------:R-:W-:-:S04]  /*1ff0*/  USEL UR12, UR9, 0x1, UP0 ;  /* 0x00000001090c7887 */ /* 0x000fc80008000000 */
[----:B------:R-:W-:-:S04]  /*2000*/  UIADD3 UR12, UR9, -UR12, URZ ;  /* 0x8000000c090c7290 */ /* 0x000fc8000fffe03f */
[----:B------:R-:W-:-:S06]  /*2010*/  UISETP.GE.AND UP0, UPT, UR12, 0x1, UPT ;  /* 0x000000010c00788c */ /* 0x000fcc000bf06270 */
[----:B------:R-:W-:-:S13]  /*2020*/  PLOP3.LUT P0, PT, PT, PT, UP0, 0x80, 0x0 ;  /* 0x000000000000781c */ /* 0x000fda0003f0f008 */
[----:B------:R-:W-:Y:S05]  /*2030*/  @!P0 BRA `(.L_x_23) ;  /* 0x0000000800088947 */ /* 0x000fea0003800000 */
[----:B01----:R-:W-:Y:S01]  /*2040*/  IMAD.U32 R12, RZ, RZ, UR12 ;  /* 0x0000000cff0c7e24 */ /* 0x003fe2000f8e00ff */
[----:B------:R-:W-:Y:S01]  /*2050*/  ULDC UR19, c[0x0][0x50c] ;  /* 0x0001430000137ab9 */ /* 0x000fe20000000800 */
[----:B------:R-:W-:-:S07]  /*2060*/  IMAD.U32 R13, RZ, RZ, UR5 ;  /* 0x00000005ff0d7e24 */ /* 0x000fce000f8e00ff */
.L_x_31:
[----:B------:R-:W-:-:S13]  /*2070*/  ISETP.NE.AND P1, PT, R142, 0x3, PT ;  /* 0x000000038e00780c */ /* 0x000fda0003f25270 */
[----:B------:R-:W-:Y:S05]  /*2080*/  @!P1 BRA `(.L_x_24) ;  /* 0x0000000000049947 */ /* 0x000fea0003800000 */
[----:B------:R-:W-:Y:S01]  /*2090*/  BPT.TRAP 0x1 ;  /* 0x000000040000795c */ /* 0x000fe20000300000 */
.L_x_24:
[----:B------:R-:W0:Y:S01]  /*20a0*/  S2UR UR12, SR_CgaCtaId ;  /* 0x00000000000c79c3 */ /* 0x000e220000008800 */
[----:B------:R-:W-:Y:S01]  /*20b0*/  UMOV UR10, 0x400 ;  /* 0x00000400000a7882 */ /* 0x000fe20000000000 */
[----:B------:R-:W-:Y:S01]  /*20c0*/  SHF.L.U32 R140, R144, 0x1f, RZ ;  /* 0x0000001f908c7819 */ /* 0x000fe200000006ff */
[----:B0-----:R-:W-:-:S04]  /*20d0*/  ULEA UR10, UR12, UR10, 0x18 ;  /* 0x0000000a0c0a7291 */ /* 0x001fc8000f8ec03f */
[----:B------:R-:W-:-:S09]  /*20e0*/  ULEA UR12, UR18, UR10, 0x3 ;  /* 0x0000000a120c7291 */ /* 0x000fd2000f8e183f */
[----:B------:R0:W1:Y:S01]  /*20f0*/  SYNCS.PHASECHK.TRANS64.TRYWAIT P0, [UR12], R140 ;  /* 0x0000008cff0075a7 */ /* 0x000062000800014c */
[----:B------:R-:W-:Y:S05]  /*2100*/  @!P1 BRA `(.L_x_25) ;  /* 0x0000000000049947 */ /* 0x000fea0003800000 */
[----:B------:R-:W-:Y:S01]  /*2110*/  BPT.TRAP 0x1 ;  /* 0x000000040000795c */ /* 0x000fe20000300000 */
.L_x_25:
[----:B-1----:R-:W-:Y:S05]  /*2120*/  @P0 BRA `(.L_x_26) ;  /* 0x0000000000080947 */ /* 0x002fea0003800000 */
[----:B------:R-:W1:Y:S02]  /*2130*/  SYNCS.PHASECHK.TRANS64.TRYWAIT P0, [UR12], R140 ;  /* 0x0000008cff0075a7 */ /* 0x000e64000800014c */
[----:B-1----:R-:W-:Y:S05]  /*2140*/  @!P0 BRA `(.L_x_27) ;  /* 0x0000007000808947 */ /* 0x002fea0003800000 */
.L_x_26:
[----:B------:R-:W-:Y:S01]  /*2150*/  UIADD3 UR12, UR10, 0x6100, URZ ;  /* 0x000061000a0c7890 */ /* 0x000fe2000fffe03f */
[----:B------:R-:W-:Y:S01]  /*2160*/  WARPGROUP.ARRIVE ;  /* 0x00000000000079c5 */ /* 0x000fe20000000000 */
[----:B------:R-:W-:Y:S02]  /*2170*/  UISETP.NE.AND UP0, UPT, UR7, URZ, UPT ;  /* 0x0000003f0700728c */ /* 0x000fe4000bf05270 */
[----:B------:R-:W-:Y:S02]  /*2180*/  USHF.R.U32.HI UR12, URZ, 0x4, UR12 ;  /* 0x000000043f0c7899 */ /* 0x000fe4000801160c */
[----:B------:R-:W-:Y:S02]  /*2190*/  USEL UR8, UR8, URZ, !UP0 ;  /* 0x0000003f08087287 */ /* 0x000fe4000c000000 */
[----:B------:R-:W-:Y:S02]  /*21a0*/  ULOP3.LUT UR7, UR12, 0x3fff, URZ, 0xc0, !UPT ;  /* 0x00003fff0c077892 */ /* 0x000fe4000f8ec03f */
[----:B------:R-:W-:-:S02]  /*21b0*/  ULOP3.LUT UR12, UR11, 0x10000, URZ, 0xfc, !UPT ;  /* 0x000100000b0c7892 */ /* 0x000fc4000f8efc3f */
[----:B------:R-:W-:Y:S02]  /*21c0*/  ULOP3.LUT UR7, UR7, 0x10000, URZ, 0xfc, !UPT ;  /* 0x0001000007077892 */ /* 0x000fe4000f8efc3f */
[----:B------:R-:W-:Y:S02]  /*21d0*/  UISETP.NE.U32.AND UP0, UPT, UR8, URZ, UPT ;  /* 0x0000003f0800728c */ /* 0x000fe4000bf05070 */
[----:B------:R-:W-:Y:S02]  /*21e0*/  ULEA UR12, UR18, UR12, 0x9 ;  /* 0x0000000c120c7291 */ /* 0x000fe4000f8e483f */
[----:B------:R-:W-:Y:S01]  /*21f0*/  ULEA UR14, UR18, UR7, 0x9 ;  /* 0x00000007120e7291 */ /* 0x000fe2000f8e483f */
[----:B------:R-:W-:Y:S01]  /*2200*/  UMOV UR13, 0x80000020 ;  /* 0x80000020000d7882 */ /* 0x000fe20000000000 */
[----:B------:R-:W-:Y:S01]  /*2210*/  UMOV UR15, 0x80000020 ;  /* 0x80000020000f7882 */ /* 0x000fe20000000000 */
[----:B------:R-:W-:-:S06]  /*2220*/  UIADD3 UR6, UR6, 0x2, URZ ;  /* 0x0000000206067890 */ /* 0x000fcc000fffe03f */
[----:B------:R-:W-:Y:S01]  /*2230*/  QGMMA.64x128x32.F32.E5M2.E5M2 R24, gdesc[UR12], R24, UP0 ;  /* 0x01e000000c1879f3 */ /* 0x000fe2000bf03818 */
[----:B------:R-:W-:Y:S02]  /*2240*/  UIADD3 UR12, UR12, 0x2, URZ ;  /* 0x000000020c0c7890 */ /* 0x000fe4000fffe03f */
[----:B------:R-:W-:Y:S01]  /*2250*/  UIADD3 UR14, UR14, 0x2, URZ ;  /* 0x000000020e0e7890 */ /* 0x000fe2000fffe03f */
[----:B------:R-:W-:Y:S01]  /*2260*/  UMOV UR13, 0x80000020 ;  /* 0x80000020000d7882 */ /* 0x000fe20000000000 */
[----:B------:R-:W-:Y:S01]  /*2270*/  UMOV UR15, 0x80000020 ;  /* 0x80000020000f7882 */ /* 0x000fe20000000000 */
[----:B------:R-:W-:-:S04]  /*2280*/  UISETP.NE.AND UP0, UPT, UR6, UR19, UPT ;  /* 0x000000130600728c */ /* 0x000fc8000bf05270 */
[----:B------:R-:W-:-:S06]  /*2290*/  USEL UR7, URZ, 0x1, UP0 ;  /* 0x000000013f077887 */ /* 0x000fcc0008000000 */
[----:B------:R-:W-:Y:S01]  /*22a0*/  ISETP.NE.AND P0, PT, RZ, UR7, PT ;  /* 0x00000007ff007c0c */ /* 0x000fe2000bf05270 */
[----:B------:R-:W-:Y:S03]  /*22b0*/  QGMMA.64x128x32.F32.E5M2.E5M2 R24, gdesc[UR12], R24, gsb0 ;  /* 0x01e000000c1879f3 */ /* 0x000fe60008003818 */
[----:B------:R-:W-:-:S09]  /*22c0*/  WARPGROUP.DEPBAR.LE gsb0, 0x1 ;  /* 0x00008000000079c5 */ /* 0x000fd20000010100 */
[----:B------:R-:W-:Y:S05]  /*22d0*/  @!P0 BRA `(.L_x_28) ;  /* 0x0000000400088947 */ /* 0x000fea0003800000 */
[----:B------:R-:W-:Y:S02]  /*22e0*/  WARPGROUP.DEPBAR.LE gsb0, 0x0 ;  /* 0x00008000000079c5 */ /* 0x000fe40000010000 */
[----:B------:R-:W-:-:S01]  /*22f0*/  FADD R143, R24, R143 ;  /* 0x0000008f188f7221 */ /* 0x000fc20000000000 */
[----:B------:R-:W-:Y:S01]  /*2300*/  FADD R138, R25, R138 ;  /* 0x0000008a198a7221 */ /* 0x000fe20000000000 */
        /* <DEDUP_REMOVED lines=62> */
[----:B------:R-:W-:-:S06]  /*26f0*/  UMOV UR6, URZ ;  /* 0x0000003f00067c82 */ /* 0x000fcc0008000000 */
.L_x_28:
[----:B------:R-:W-:Y:S05]  /*2700*/  @!P1 BRA `(.L_x_29) ;  /* 0x0000000000049947 */ /* 0x000fea0003800000 */
[----:B------:R-:W-:Y:S01]  /*2710*/  BPT.TRAP 0x1 ;  /* 0x000000040000795c */ /* 0x000fe20000300000 */
.L_x_29:
[----:B------:R-:W-:-:S13]  /*2720*/  ISETP.NE.AND P0, PT, R6, RZ, PT ;  /* 0x000000ff0600720c */ /* 0x000fda0003f05270 */
[----:B01----:R-:W-:-:S05]  /*2730*/  @P0 LEA R140, R13, UR10, 0x3 ;  /* 0x0000000a0d8c0c11 */ /* 0x003fca000f8e18ff */
[----:B------:R-:W-:-:S05]  /*2740*/  @P0 VIADD R140, R140, 0x18 ;  /* 0x000000188c8c0836 */ /* 0x000fca0000000000 */
[----:B------:R-:W-:-:S04]  /*2750*/  @P0 PRMT R140, R5, 0x654, R140 ;  /* 0x00000654058c0816 */ /* 0x000fc8000000008c */
[----:B------:R0:W-:Y:S01]  /*2760*/  @P0 SYNCS.ARRIVE.TRANS64.RED.A1T0 RZ, [R140+URZ], RZ ;  /* 0x000000ff8cff09a7 */ /* 0x0001e2000810043f */
[----:B------:R-:W-:-:S13]  /*2770*/  ISETP.GT.U32.AND P0, PT, R4, 0x1, PT ;  /* 0x000000010400780c */ /* 0x000fda0003f04070 */
[----:B0-----:R-:W-:Y:S05]  /*2780*/  @P0 BRA `(.L_x_30) ;  /* 0x0000000000040947 */ /* 0x001fea0003800000 */
[----:B------:R-:W-:Y:S01]  /*2790*/  BPT.TRAP 0x1 ;  /* 0x000000040000795c */ /* 0x000fe20000300000 */
.L_x_30:
[----:B------:R-:W-:Y:S01]  /*27a0*/  UIADD3 UR18, UR18, 0x1, URZ ;  /* 0x0000000112127890 */ /* 0x000fe2000fffe03f */
[C---:B------:R-:W-:Y:S01]  /*27b0*/  ISETP.GT.AND P1, PT, R12.reuse, 0x1, PT ;  /* 0x000000010c00780c */ /* 0x040fe20003f24270 */
[----:B------:R-:W-:Y:S02]  /*27c0*/  VIADD R13, R13, 0x1 ;  /* 0x000000010d0d7836 */ /* 0x000fe40000000000 */
[----:B------:R-:W-:Y:S01]  /*27d0*/  UISETP.NE.AND UP0, UPT, UR18, 0x3, UPT ;  /* 0x000000031200788c */ /* 0x000fe2000bf05270 */
[----:B------:R-:W-:Y:S02]  /*27e0*/  VIADD R12, R12, 0xffffffff ;  /* 0xffffffff0c0c7836 */ /* 0x000fe40000000000 */
[C---:B------:R-:W-:Y:S01]  /*27f0*/  ISETP.NE.AND P0, PT, R13.reuse, 0x3, PT ;  /* 0x000000030d00780c */ /* 0x040fe20003f05270 */
[----:B------:R-:W-:Y:S02]  /*2800*/  USEL UR8, URZ, 0x1, UP0 ;  /* 0x000000013f087887 */ /* 0x000fe40008000000 */
[----:B------:R-:W-:Y:S01]  /*2810*/  USEL UR18, UR18, URZ, UP0 ;  /* 0x0000003f12127287 */ /* 0x000fe20008000000 */
[----:B------:R-:W-:-:S03]  /*2820*/  SEL R13, R13, RZ, P0 ;  /* 0x000000ff0d0d7207 */ /* 0x000fc60000000000 */
[----:B------:R-:W-:Y:S01]  /*2830*/  LOP3.LUT R144, R144, UR8, RZ, 0x3c, !PT ;  /* 0x0000000890907c12 */ /* 0x000fe2000f8e3cff */
[----:B------:R-:W-:Y:S01]  /*2840*/  UMOV UR8, 0x1 ;  /* 0x0000000100087882 */ /* 0x000fe20000000000 */
[----:B------:R-:W-:Y:S06]  /*2850*/  @P1 BRA `(.L_x_31) ;  /* 0xfffffff800041947 */ /* 0x000fec000383ffff */
.L_x_23:
[----:B------:R-:W-:Y:S01]  /*2860*/  UISETP.NE.AND UP0, UPT, UR6, URZ, UPT ;  /* 0x0000003f0600728c */ /* 0x000fe2000bf05270 */
[----:B01----:R-:W0:Y:S03]  /*2870*/  LDC R12, c[0x0][0x28c] ;  /* 0x0000a300ff0c7b82 */ /* 0x003e260000000800 */
[----:B------:R-:W-:-:S06]  /*2880*/  USEL UR6, URZ, 0x1, !UP0 ;  /* 0x000000013f067887 */ /* 0x000fcc000c000000 */
[----:B------:R-:W-:Y:S02]  /*2890*/  ISETP.NE.AND P0, PT, RZ, UR6, PT ;  /* 0x00000006ff007c0c */ /* 0x000fe4000bf05270 */
[----:B0-----:R-:W-:-:S11]  /*28a0*/  ISETP.GE.AND P1, PT, R12, 0x1, PT ;  /* 0x000000010c00780c */ /* 0x001fd60003f26270 */
[----:B------:R-:W-:Y:S05]  /*28b0*/  @!P0 BRA `(.L_x_32) ;  /* 0x0000000400048947 */ /* 0x000fea0003800000 */
[----:B------:R-:W-:Y:S02]  /*28c0*/  WARPGROUP.DEPBAR.LE gsb0, 0x0 ;  /* 0x00008000000079c5 */ /* 0x000fe40000010000 */
[----:B------:R-:W-:Y:S01]  /*28d0*/  FADD R143, R24, R143 ;  /* 0x0000008f188f7221 */ /* 0x000fe20000000000 */
        /* <DEDUP_REMOVED lines=62> */
[----:B------:R-:W-:-:S07]  /*2cc0*/  FADD R16, R16, R87 ;  /* 0x0000005710107221 */ /* 0x000fce0000000000 */
.L_x_32:
[----:B------:R-:W-:Y:S02]  /*2cd0*/  WARPGROUP.DEPBAR.LE gsb0, 0x0 ;  /* 0x00008000000079c5 */ /* 0x000fe40000010000 */
[----:B------:R-:W-:Y:S05]  /*2ce0*/  @!P1 BRA `(.L_x_33) ;  /* 0x0000000000549947 */ /* 0x000fea0003800000 */
[----:B------:R-:W-:-:S13]  /*2cf0*/  ISETP.NE.AND P0, PT, R142, 0x3, PT ;  /* 0x000000038e00780c */ /* 0x000fda0003f05270 */
[----:B------:R-:W-:Y:S05]  /*2d00*/  @!P0 BRA `(.L_x_34) ;  /* 0x0000000000048947 */ /* 0x000fea0003800000 */
[----:B------:R-:W-:Y:S01]  /*2d10*/  BPT.TRAP 0x1 ;  /* 0x000000040000795c */ /* 0x000fe20000300000 */
.L_x_34:
[----:B------:R-:W-:Y:S01]  /*2d20*/  ISETP.NE.AND P0, PT, R6, RZ, PT ;  /* 0x000000ff0600720c */ /* 0x000fe20003f05270 */
[----:B------:R-:W-:Y:S01]  /*2d30*/  BSSY B0, `(.L_x_35) ;  /* 0x000000e000007945 */ /* 0x000fe20003800000 */
[----:B------:R-:W-:-:S11]  /*2d40*/  ISETP.GT.U32.AND P1, PT, R4, 0x1, PT ;  /* 0x000000010400780c */ /* 0x000fd60003f24070 */
[----:B------:R-:W-:Y:S05]  /*2d50*/  @!P0 BRA `(.L_x_36) ;  /* 0x00000000002c8947 */ /* 0x000fea0003800000 */
[----:B------:R-:W-:-:S04]  /*2d60*/  UISETP.LT.AND UP0, UPT, UR9, 0x1, UPT ;  /* 0x000000010900788c */ /* 0x000fc8000bf01270 */
[----:B------:R-:W-:-:S04]  /*2d70*/  USEL UR8, UR9, 0x1, UP0 ;  /* 0x0000000109087887 */ /* 0x000fc80008000000 */
[----:B------:R-:W-:-:S04]  /*2d80*/  UIADD3 UR8, UR5, UR9, -UR8 ;  /* 0x0000000905087290 */ /* 0x000fc8000fffe808 */
[----:B------:R-:W-:-:S04]  /*2d90*/  UIMAD.WIDE.U32 UR6, UR8, -0x55555555, URZ ;  /* 0xaaaaaaab080678a5 */ /* 0x000fc8000f8e003f */
[----:B------:R-:W-:-:S04]  /*2da0*/  USHF.R.U32.HI UR6, URZ, 0x1, UR7 ;  /* 0x000000013f067899 */ /* 0x000fc80008011607 */
[----:B------:R-:W-:-:S04]  /*2db0*/  UIMAD UR8, UR6, -0x3, UR8 ;  /* 0xfffffffd060878a4 */ /* 0x000fc8000f8e0208 */
[----:B------:R-:W-:-:S04]  /*2dc0*/  ULEA UR8, UR8, UR10, 0x3 ;  /* 0x0000000a08087291 */ /* 0x000fc8000f8e183f */
[----:B------:R-:W-:-:S06]  /*2dd0*/  UIADD3 UR8, UR8, 0x18, URZ ;  /* 0x0000001808087890 */ /* 0x000fcc000fffe03f */
[----:B------:R-:W-:-:S05]  /*2de0*/  IMAD.U32 R12, RZ, RZ, UR8 ;  /* 0x00000008ff0c7e24 */ /* 0x000fca000f8e00ff */
[----:B------:R-:W-:-:S04]  /*2df0*/  PRMT R12, R5, 0x654, R12 ;  /* 0x00000654050c7816 */ /* 0x000fc8000000000c */
[----:B------:R0:W-:Y:S03]  /*2e00*/  SYNCS.ARRIVE.TRANS64.RED.A1T0 RZ, [R12+URZ], RZ ;  /* 0x000000ff0cff79a7 */ /* 0x0001e6000810043f */
.L_x_36:
[----:B------:R-:W-:Y:S05]  /*2e10*/  BSYNC B0 ;  /* 0x0000000000007941 */ /* 0x000fea0003800000 */
.L_x_35:
[----:B------:R-:W-:Y:S05]  /*2e20*/  @P1 BRA `(.L_x_33) ;  /* 0x0000000000041947 */ /* 0x000fea0003800000 */
[----:B------:R-:W-:Y:S01]  /*2e30*/  BPT.TRAP 0x1 ;  /* 0x000000040000795c */ /* 0x000fe20000300000 */
.L_x_33:
[----:B------:R-:W1:Y:S01]  /*2e40*/  LDC R26, c[0x0][0x288] ;  /* 0x0000a200ff1a7b82 */ /* 0x000e620000000800 */
[--C-:B0-----:R-:W-:Y:S01]  /*2e50*/  SHF.R.U32.HI R12, RZ, 0x2, R0.reuse ;  /* 0x00000002ff0c7819 */ /* 0x101fe20000011600 */
[----:B------:R-:W-:Y:S01]  /*2e60*/  IMAD.SHL.U32 R29, R11, 0x80, RZ ;  /* 0x000000800b1d7824 */ /* 0x000fe200078e00ff */
[----:B------:R-:W-:Y:S01]  /*2e70*/  SHF.R.U32.HI R25, RZ, 0x7, R0 ;  /* 0x00000007ff197819 */ /* 0x000fe20000011600 */
[----:B------:R-:W-:Y:S01]  /*2e80*/  UIADD3 UR5, UR9, UR5, URZ ;  /* 0x0000000509057290 */ /* 0x000fe2000fffe03f */
[----:B------:R-:W-:Y:S01]  /*2e90*/  LOP3.LUT R13, R12, 0x7, RZ, 0xc0, !PT ;  /* 0x000000070c0d7812 */ /* 0x000fe200078ec0ff */
[----:B------:R-:W-:Y:S01]  /*2ea0*/  IMAD.SHL.U32 R31, R10, 0x80, RZ ;  /* 0x000000800a1f7824 */ /* 0x000fe200078e00ff */
[----:B------:R-:W-:Y:S01]  /*2eb0*/  LOP3.LUT R12, R25, 0x1, RZ, 0xc0, !PT ;  /* 0x00000001190c7812 */ /* 0x000fe200078ec0ff */
[----:B------:R-:W-:Y:S01]  /*2ec0*/  UISETP.GT.U32.AND UP0, UPT, UR5, 0x2, UPT ;  /* 0x000000020500788c */ /* 0x000fe2000bf04070 */
[----:B------:R-:W-:Y:S01]  /*2ed0*/  LOP3.LUT R24, R0, 0x60, RZ, 0xc0, !PT ;  /* 0x0000006000187812 */ /* 0x000fe200078ec0ff */
[----:B------:R-:W-:Y:S01]  /*2ee0*/  ULDC UR12, c[0x0][0x284] ;  /* 0x0000a100000c7ab9 */ /* 0x000fe20000000800 */
[----:B------:R-:W-:Y:S01]  /*2ef0*/  UISETP.GE.U32.AND UP1, UPT, UR9, 0x3, UPT ;  /* 0x000000030900788c */ /* 0x000fe2000bf26070 */
[----:B------:R-:W-:Y:S01]  /*2f00*/  IMAD.SHL.U32 R30, R12, 0x40, RZ ;  /* 0x000000400c1e7824 */ /* 0x000fe200078e00ff */
[----:B------:R-:W-:Y:S01]  /*2f10*/  SHF.R.U32.HI R28, RZ, 0x1, R24 ;  /* 0x00000001ff1c7819 */ /* 0x000fe20000011618 */
[----:B------:R-:W-:Y:S01]  /*2f20*/  UISETP.LT.U32.AND UP0, UPT, UR9, 0x3, UP0 ;  /* 0x000000030900788c */ /* 0x000fe20008701070 */
[----:B------:R-:W-:Y:S01]  /*2f30*/  LOP3.LUT R24, R0, 0x3, RZ, 0xc0, !PT ;  /* 0x0000000300187812 */ /* 0x000fe200078ec0ff */
[----:B------:R-:W-:Y:S01]  /*2f40*/  UIMAD.WIDE.U32 UR6, UR5, -0x55555555, URZ ;  /* 0xaaaaaaab050678a5 */ /* 0x000fe2000f8e003f */
[--C-:B------:R-:W-:Y:S01]  /*2f50*/  IADD3 R25, RZ, -R28, -R13.reuse ;  /* 0x8000001cff197210 */ /* 0x100fe20007ffe80d */
[----:B------:R-:W-:Y:S01]  /*2f60*/  USEL UR8, URZ, 0x1, !UP0 ;  /* 0x000000013f087887 */ /* 0x000fe2000c000000 */
[----:B------:R-:W-:Y:S01]  /*2f70*/  LOP3.LUT R13, R30, 0x40, R13, 0xe2, !PT ;  /* 0x000000401e0d7812 */ /* 0x000fe200078ee20d */
[----:B------:R-:W-:Y:S01]  /*2f80*/  ULDC.64 UR10, c[0x0][0x5d0] ;  /* 0x00017400000a7ab9 */ /* 0x000fe20000000a00 */
[----:B------:R-:W-:Y:S01]  /*2f90*/  SHF.R.S32.HI R34, RZ, 0x1f, R7 ;  /* 0x0000001fff227819 */ /* 0x000fe20000011407 */
[----:B------:R-:W-:Y:S01]  /*2fa0*/  IMAD R12, R12, -0x40, R25 ;  /* 0xffffffc00c0c7824 */ /* 0x000fe200078e0219 */
[----:B------:R-:W-:Y:S01]  /*2fb0*/  USHF.R.U32.HI UR6, URZ, 0x1, UR7 ;  /* 0x000000013f067899 */ /* 0x000fe20008011607 */
[----:B-1----:R-:W-:Y:S01]  /*2fc0*/  IMAD R30, R24, -0x2, R26 ;  /* 0xfffffffe181e7824 */ /* 0x002fe200078e021a */
[----:B------:R-:W-:Y:S01]  /*2fd0*/  ISETP.GE.AND P0, PT, R29, R26, PT ;  /* 0x0000001a1d00720c */ /* 0x000fe20003f06270 */
[----:B------:R-:W-:Y:S01]  /*2fe0*/  IMAD.SHL.U32 R24, R0, 0x2, RZ ;  /* 0x0000000200187824 */ /* 0x000fe200078e00ff */
[----:B------:R-:W-:Y:S01]  /*2ff0*/  ULOP3.LUT UR4, UR4, UR8, URZ, 0x3c, !UPT ;  /* 0x0000000804047292 */ /* 0x000fe2000f8e3c3f */
[----:B------:R-:W-:Y:S01]  /*3000*/  IMAD R32, R34, UR10, RZ ;  /* 0x0000000a22207c24 */ /* 0x000fe2000f8e02ff */
[----:B------:R-:W-:Y:S01]  /*3010*/  ISETP.GE.OR P0, PT, R31, UR12, P0 ;  /* 0x0000000c1f007c0c */ /* 0x000fe20008706670 */
[----:B------:R-:W-:Y:S01]  /*3020*/  IMAD.WIDE R26, R10, 0x80, RZ ;  /* 0x000000800a1a7825 */ /* 0x000fe200078e02ff */
[----:B------:R-:W-:Y:S01]  /*3030*/  LOP3.LUT R24, R29, 0x6, R24, 0xf8, !PT ;  /* 0x000000061d187812 */ /* 0x000fe200078ef818 */
[----:B------:R-:W-:Y:S01]  /*3040*/  UIMAD UR5, UR6, -0x3, UR5 ;  /* 0xfffffffd060578a4 */ /* 0x000fe2000f8e0205 */
[----:B------:R-:W-:Y:S01]  /*3050*/  IADD3 R36, -R31, UR12, R12 ;  /* 0x0000000c1f247c10 */ /* 0x000fe2000fffe10c */
[----:B------:R-:W-:Y:S01]  /*3060*/  IMAD R33, R7, UR11, R32 ;  /* 0x0000000b07217c24 */ /* 0x000fe2000f8e0220 */
[----:B------:R-:W-:Y:S01]  /*3070*/  SHF.R.S32.HI R25, RZ, 0x1f, R24 ;  /* 0x0000001fff197819 */ /* 0x000fe20000011418 */
[----:B------:R-:W-:Y:S01]  /*3080*/  @UP1 ULOP3.LUT UR4, UR4, 0x1, UR6, 0x78, !UPT ;  /* 0x0000000104041892 */ /* 0x000fe2000f8e7806 */
[----:B------:R-:W-:Y:S01]  /*3090*/  LOP3.LUT R35, R26, R13, R28, 0xfe, !PT ;  /* 0x0000000d1a237212 */ /* 0x000fe200078efe1c */
[----:B------:R-:W-:-:S02]  /*30a0*/  IMAD.IADD R29, R30, 0x1, -R29 ;  /* 0x000000011e1d7824 */ /* 0x000fc400078e0a1d */
[----:B------:R-:W-:-:S04]  /*30b0*/  IMAD.WIDE.U32 R10, R7, UR10, R24 ;  /* 0x0000000a070a7c25 */ /* 0x000fc8000f8e0018 */
[----:B------:R-:W-:Y:S02]  /*30c0*/  IMAD.IADD R11, R11, 0x1, R33 ;  /* 0x000000010b0b7824 */ /* 0x000fe400078e0221 */
[----:B------:R-:W-:Y:S01]  /*30d0*/  IMAD.MOV.U32 R28, RZ, RZ, -0x1 ;  /* 0xffffffffff1c7424 */ /* 0x000fe200078e00ff */
[----:B------:R-:W-:Y:S06]  /*30e0*/  @P0 BRA `(.L_x_37) ;  /* 0x0000004400a40947 */ /* 0x000fec0003800000 */
[----:B------:R-:W0:Y:S01]  /*30f0*/  LDC.64 R32, c[0x0][0x5c8] ;  /* 0x00017200ff207b82 */ /* 0x000e220000000a00 */
[----:B------:R-:W-:Y:S01]  /*3100*/  ULDC.64 UR6, c[0x0][0x5c0] ;  /* 0x0001700000067ab9 */ /* 0x000fe20000000a00 */
[----:B------:R-:W-:Y:S01]  /*3110*/  BSSY B0, `(.L_x_37) ;  /* 0x0000466000007945 */ /* 0x000fe20003800000 */
[-C--:B0-----:R-:W-:Y:S02]  /*3120*/  IMAD R12, R27, R32.reuse, RZ ;  /* 0x000000201b0c7224 */ /* 0x081fe400078e02ff */
[----:B------:R-:W-:-:S04]  /*3130*/  IMAD.WIDE.U32 R10, R35, R32, R10 ;  /* 0x00000020230a7225 */ /* 0x000fc800078e000a */
[----:B------:R-:W-:Y:S01]  /*3140*/  IMAD R31, R35, R33, R12 ;  /* 0x00000021231f7224 */ /* 0x000fe200078e020c */
[----:B------:R-:W-:Y:S02]  /*3150*/  LEA R13, P0, R32, R10, 0x3 ;  /* 0x0000000a200d7211 */ /* 0x000fe400078018ff */
[----:B------:R-:W-:Y:S01]  /*3160*/  IADD3 R12, P1, R10, UR6, RZ ;  /* 0x000000060a0c7c10 */ /* 0x000fe2000ff3e0ff */
[----:B------:R-:W-:Y:S01]  /*3170*/  IMAD.IADD R31, R11, 0x1, R31 ;  /* 0x000000010b1f7824 */ /* 0x000fe200078e021f */
[----:B------:R-:W-:-:S04]  /*3180*/  IADD3 R10, P3, R13, UR6, RZ ;  /* 0x000000060d0a7c10 */ /* 0x000fc8000ff7e0ff */
[----:B------:R-:W-:Y:S02]  /*3190*/  LEA.HI.X R11, R32, R31, R33, 0x3, P0 ;  /* 0x0000001f200b7211 */ /* 0x000fe400000f1c21 */
[----:B---3-5:R-:W-:Y:S02]  /*31a0*/  FSETP.NEU.AND P0, PT, R9, RZ, PT ;  /* 0x000000ff0900720b */ /* 0x028fe40003f0d000 */
[----:B------:R-:W-:Y:S02]  /*31b0*/  IADD3.X R13, R31, UR7, RZ, P1, !PT ;  /* 0x000000071f0d7c10 */ /* 0x000fe40008ffe4ff */
[----:B------:R-:W-:-:S09]  /*31c0*/  IADD3.X R11, R11, UR7, RZ, P3, !PT ;  /* 0x000000070b0b7c10 */ /* 0x000fd20009ffe4ff */
[----:B------:R-:W-:Y:S05]  /*31d0*/  @!P0 BRA `(.L_x_38) ;  /* 0x00000034005c8947 */ /* 0x000fea0003800000 */
[----:B------:R-:W-:Y:S01]  /*31e0*/  ULDC.64 UR6, c[0x0][0x5b8] ;  /* 0x00016e0000067ab9 */ /* 0x000fe20000000a00 */
[----:B------:R-:W-:Y:S01]  /*31f0*/  ISETP.GE.AND P0, PT, R36, 0x1, PT ;  /* 0x000000012400780c */ /* 0x000fe20003f06270 */
[----:B------:R-:W-:Y:S01]  /*3200*/  IMAD R32, R34, UR6, RZ ;  /* 0x0000000622207c24 */ /* 0x000fe2000f8e02ff */
[----:B------:R-:W-:Y:S01]  /*3210*/  ULDC.64 UR10, c[0x0][0x5a8] ;  /* 0x00016a00000a7ab9 */ /* 0x000fe20000000a00 */
[----:B------:R-:W-:Y:S01]  /*3220*/  IMAD.WIDE.U32 R30, R7, UR6, R24 ;  /* 0x00000006071e7c25 */ /* 0x000fe2000f8e0018 */
[----:B------:R-:W-:Y:S01]  /*3230*/  ISETP.LT.OR P4, PT, R29, 0x1, !P0 ;  /* 0x000000011d00780c */ /* 0x000fe20004781670 */
[----:B------:R-:W-:Y:S02]  /*3240*/  BSSY B1, `(.L_x_39) ;  /* 0x000000c000017945 */ /* 0x000fe40003800000 */
[----:B------:R-:W-:Y:S01]  /*3250*/  IMAD R7, R7, UR7, R32 ;  /* 0x0000000707077c24 */ /* 0x000fe2000f8e0220 */
[----:B------:R-:W-:-:S03]  /*3260*/  ULDC.64 UR6, c[0x0][0x5b0] ;  /* 0x00016c0000067ab9 */ /* 0x000fc60000000a00 */
[----:B------:R-:W-:Y:S02]  /*3270*/  IMAD.IADD R31, R31, 0x1, R7 ;  /* 0x000000011f1f7824 */ /* 0x000fe400078e0207 */
[----:B------:R-:W-:Y:S02]  /*3280*/  IMAD R7, R27, UR6, RZ ;  /* 0x000000061b077c24 */ /* 0x000fe4000f8e02ff */
[----:B------:R-:W-:-:S04]  /*3290*/  IMAD.WIDE.U32 R24, R35, UR6, R30 ;  /* 0x0000000623187c25 */ /* 0x000fc8000f8e001e */
[----:B------:R-:W-:Y:S01]  /*32a0*/  IMAD R7, R35, UR7, R7 ;  /* 0x0000000723077c24 */ /* 0x000fe2000f8e0207 */
[----:B------:R-:W-:-:S04]  /*32b0*/  IADD3 R24, P1, R24, UR10, RZ ;  /* 0x0000000a18187c10 */ /* 0x000fc8000ff3e0ff */
[--C-:B------:R-:W-:Y:S02]  /*32c0*/  IADD3.X R25, R25, UR11, R7.reuse, P1, !PT ;  /* 0x0000000b19197c10 */ /* 0x100fe40008ffe407 */
[----:B------:R-:W-:Y:S01]  /*32d0*/  PRMT R7, RZ, 0x7610, R7 ;  /* 0x00007610ff077816 */ /* 0x000fe20000000007 */
[----:B------:R-:W-:Y:S06]  /*32e0*/  @P4 BRA `(.L_x_40) ;  /* 0x0000000000044947 */ /* 0x000fec0003800000 */
[----:B------:R0:W5:Y:S02]  /*32f0*/  LDG.E.U8 R7, desc[UR16][R24.64] ;  /* 0x0000001018077981 */ /* 0x000164000c1e1100 */
.L_x_40:
[----:B------:R-:W-:Y:S05]  /*3300*/  BSYNC B1 ;  /* 0x0000000000017941 */ /* 0x000fea0003800000 */
.L_x_39:
[----:B-----5:R-:W-:Y:S01]  /*3310*/  LOP3.LUT R7, R7, 0xff, RZ, 0xc0, !PT ;  /* 0x000000ff07077812 */ /* 0x020fe200078ec0ff */
[----:B------:R-:W-:Y:S01]  /*3320*/  BSSY B1, `(.L_x_41) ;  /* 0x000000b000017945 */ /* 0x000fe20003800000 */
[----:B------:R-:W-:Y:S02]  /*3330*/  ISETP.LT.OR P3, PT, R29, 0x2, !P0 ;  /* 0x000000021d00780c */ /* 0x000fe40004761670 */
[----:B------:R-:W-:-:S05]  /*3340*/  F2FP.F16.E5M2.UNPACK_B R7, R7 ;  /* 0x00000007ff07723e */ /* 0x000fca00020004ff */
[----:B------:R-:W-:Y:S01]  /*3350*/  HADD2.F32 R32, -RZ, R7.H0_H0 ;  /* 0x20000007ff207230 */ /* 0x000fe20000004100 */
[----:B------:R-:W-:-:S04]  /*3360*/  PRMT R7, RZ, 0x7610, R7 ;  /* 0x00007610ff077816 */ /* 0x000fc80000000007 */
[----:B------:R-:W-:-:S04]  /*3370*/  FMUL R32, R32, R9 ;  /* 0x0000000920207220 */ /* 0x000fc80000400000 */
[----:B--2---:R-:W-:-:S05]  /*3380*/  FFMA R32, R143, R8, R32 ;  /* 0x000000088f207223 */ /* 0x004fca0000000020 */
[----:B------:R-:W-:-:S05]  /*3390*/  F2FP.SATFINITE.E5M2.F32.PACK_AB_MERGE_C R33, RZ, R32, RZ ;  /* 0x00000020ff21723e */ /* 0x000fca00048060ff */
[----:B------:R1:W-:Y:S01]  /*33a0*/  @!P4 STG.E.U8 desc[UR16][R12.64], R33 ;  /* 0x000000210c00c986 */ /* 0x0003e2000c101110 */
[----:B------:R-:W-:Y:S05]  /*33b0*/  @P3 BRA `(.L_x_42) ;  /* 0x0000000000043947 */ /* 0x000fea0003800000 */
[----:B------:R2:W5:Y:S02]  /*33c0*/  LDG.E.U8 R7, desc[UR16][R24.64+0x1] ;  /* 0x0000011018077981 */ /* 0x000564000c1e1100 */
.L_x_42:
[----:B------:R-:W-:Y:S05]  /*33d0*/  BSYNC B1 ;  /* 0x0000000000017941 */ /* 0x000fea0003800000 */
.L_x_41:
[----:B-----5:R-:W-:Y:S01]  /*33e0*/  LOP3.LUT R7, R7, 0xff, RZ, 0xc0, !PT ;  /* 0x000000ff07077812 */ /* 0x020fe200078ec0ff */
[----:B------:R-:W-:Y:S01]  /*33f0*/  BSSY B1, `(.L_x_43) ;  /* 0x0000013000017945 */ /* 0x000fe20003800000 */
[----:B-1----:R-:W-:Y:S02]  /*3400*/  IADD3 R33, P1, R35, 0x8, RZ ;  /* 0x0000000823217810 */ /* 0x002fe40007f3e0ff */
[----:B------:R-:W-:-:S03]  /*3410*/  F2FP.F16.E5M2.UNPACK_B R7, R7 ;  /* 0x00000007ff07723e */ /* 0x000fc600020004ff */
[----:B------:R-:W-:Y:S01]  /*3420*/  IMAD.X R27, RZ, RZ, R27, P1 ;  /* 0x000000ffff1b7224 */ /* 0x000fe200008e061b */
[----:B------:R-:W-:Y:S01]  /*3430*/  ISETP.GE.AND P1, PT, R36, 0x9, PT ;  /* 0x000000092400780c */ /* 0x000fe20003f26270 */
[----:B------:R-:W-:Y:S02]  /*3440*/  HADD2.F32 R26, -RZ, R7.H0_H0 ;  /* 0x20000007ff1a7230 */ /* 0x000fe40000004100 */
[----:B------:R-:W-:Y:S01]  /*3450*/  IMAD.WIDE.U32 R30, R33, UR6, R30 ;  /* 0x00000006211e7c25 */ /* 0x000fe2000f8e001e */
[----:B------:R-:W-:-:S03]  /*3460*/  ISETP.LT.OR P5, PT, R29, 0x1, !P1 ;  /* 0x000000011d00780c */ /* 0x000fc60004fa1670 */
[----:B------:R-:W-:Y:S01]  /*3470*/  FMUL R7, R26, R9 ;  /* 0x000000091a077220 */ /* 0x000fe20000400000 */
[----:B------:R-:W-:-:S03]  /*3480*/  IMAD R26, R27, UR6, RZ ;  /* 0x000000061b1a7c24 */ /* 0x000fc6000f8e02ff */
[----:B------:R-:W-:Y:S01]  /*3490*/  FFMA R7, R138, R8, R7 ;  /* 0x000000088a077223 */ /* 0x000fe20000000007 */
[----:B------:R-:W-:Y:S01]  /*34a0*/  IMAD R33, R33, UR7, R26 ;  /* 0x0000000721217c24 */ /* 0x000fe2000f8e021a */
[----:B------:R-:W-:-:S03]  /*34b0*/  IADD3 R26, P4, R30, UR10, RZ ;  /* 0x0000000a1e1a7c10 */ /* 0x000fc6000ff9e0ff */
[----:B------:R-:W-:Y:S02]  /*34c0*/  F2FP.SATFINITE.E5M2.F32.PACK_AB_MERGE_C R35, RZ, R7, RZ ;  /* 0x00000007ff23723e */ /* 0x000fe400048060ff */
[----:B------:R-:W-:Y:S02]  /*34d0*/  IADD3.X R27, R31, UR11, R33, P4, !PT ;  /* 0x0000000b1f1b7c10 */ /* 0x000fe4000a7fe421 */
[----:B------:R-:W-:Y:S01]  /*34e0*/  PRMT R7, RZ, 0x7610, R7 ;  /* 0x00007610ff077816 */ /* 0x000fe20000000007 */
[----:B------:R1:W-:Y:S01]  /*34f0*/  @!P3 STG.E.U8 desc[UR16][R12.64+0x1], R35 ;  /* 0x000001230c00b986 */ /* 0x0003e2000c101110 */
[----:B------:R-:W-:Y:S05]  /*3500*/  @P5 BRA `(.L_x_44) ;  /* 0x0000000000045947 */ /* 0x000fea0003800000 */
[----:B------:R3:W5:Y:S02]  /*3510*/  LDG.E.U8 R7, desc[UR16][R26.64] ;  /* 0x000000101a077981 */ /* 0x000764000c1e1100 */
.L_x_44:
[----:B------:R-:W-:Y:S05]  /*3520*/  BSYNC B1 ;  /* 0x0000000000017941 */ /* 0x000fea0003800000 */
.L_x_43:
[----:B-----5:R-:W-:Y:S01]  /*3530*/  LOP3.LUT R7, R7, 0xff, RZ, 0xc0, !PT ;  /* 0x000000ff07077812 */ /* 0x020fe200078ec0ff */
[----:B------:R-:W-:Y:S01]  /*3540*/  BSSY B1, `(.L_x_45) ;  /* 0x000000b000017945 */ /* 0x000fe20003800000 */
[----:B------:R-:W-:Y:S02]  /*3550*/  ISETP.LT.OR P3, PT, R29, 0x2, !P1 ;  /* 0x000000021d00780c */ /* 0x000fe40004f61670 */
[----:B------:R-:W-:-:S05]  /*3560*/  F2FP.F16.E5M2.UNPACK_B R7, R7 ;  /* 0x00000007ff07723e */ /* 0x000fca00020004ff */
[----:B------:R-:W-:Y:S01]  /*3570*/  HADD2.F32 R30, -RZ, R7.H0_H0 ;  /* 0x20000007ff1e7230 */ /* 0x000fe20000004100 */
[----:B------:R-:W-:-:S04]  /*3580*/  PRMT R7, RZ, 0x7610, R7 ;  /* 0x00007610ff077816 */ /* 0x000fc80000000007 */
[----:B------:R-:W-:-:S04]  /*3590*/  FMUL R30, R30, R9 ;  /* 0x000000091e1e7220 */ /* 0x000fc80000400000 */
[----:B------:R-:W-:-:S05]  /*35a0*/  FFMA R30, R141, R8, R30 ;  /* 0x000000088d1e7223 */ /* 0x000fca000000001e */
[----:B------:R-:W-:-:S05]  /*35b0*/  F2FP.SATFINITE.E5M2.F32.PACK_AB_MERGE_C R31, RZ, R30, RZ ;  /* 0x0000001eff1f723e */ /* 0x000fca00048060ff */
[----:B------:R4:W-:Y:S01]  /*35c0*/  @!P5 STG.E.U8 desc[UR16][R10.64], R31 ;  /* 0x0000001f0a00d986 */ /* 0x0009e2000c101110 */
[----:B------:R-:W-:Y:S05]  /*35d0*/  @P3 BRA `(.L_x_46) ;  /* 0x0000000000043947 */ /* 0x000fea0003800000 */
[----:B------:R0:W5:Y:S02]  /*35e0*/  LDG.E.U8 R7, desc[UR16][R26.64+0x1] ;  /* 0x000001101a077981 */ /* 0x000164000c1e1100 */
.L_x_46:
[----:B------:R-:W-:Y:S05]  /*35f0*/  BSYNC B1 ;  /* 0x0000000000017941 */ /* 0x000fea0003800000 */
.L_x_45:
[----:B-----5:R-:W-:Y:S01]  /*3600*/  LOP3.LUT R7, R7, 0xff, RZ, 0xc0, !PT ;  /* 0x000000ff07077812 */ /* 0x020fe200078ec0ff */
[----:B------:R-:W-:Y:S01]  /*3610*/  BSSY B1, `(.L_x_47) ;  /* 0x000000b000017945 */ /* 0x000fe20003800000 */
[----:B------:R-:W-:Y:S02]  /*3620*/  ISETP.LT.OR P4, PT, R29, 0x9, !P0 ;  /* 0x000000091d00780c */ /* 0x000fe40004781670 */
[----:B------:R-:W-:-:S05]  /*3630*/  F2FP.F16.E5M2.UNPACK_B R7, R7 ;  /* 0x00000007ff07723e */ /* 0x000fca00020004ff */
[----:B------:R-:W-:-:S05]  /*3640*/  HADD2.F32 R30, -RZ, R7.H0_H0 ;  /* 0x20000007ff1e7230 */ /* 0x000fca0000004100 */
[----:B------:R-:W-:-:S04]  /*3650*/  FMUL R7, R30, R9 ;  /* 0x000000091e077220 */ /* 0x000fc80000400000 */
[----:B------:R-:W-:-:S05]  /*3660*/  FFMA R7, R136, R8, R7 ;  /* 0x0000000888077223 */ /* 0x000fca0000000007 */
[----:B----4-:R-:W-:Y:S02]  /*3670*/  F2FP.SATFINITE.E5M2.F32.PACK_AB_MERGE_C R31, RZ, R7, RZ ;  /* 0x00000007ff1f723e */ /* 0x010fe400048060ff */
[----:B------:R-:W-:-:S03]  /*3680*/  PRMT R7, RZ, 0x7610, R7 ;  /* 0x00007610ff077816 */ /* 0x000fc60000000007 */
[----:B------:R4:W-:Y:S01]  /*3690*/  @!P3 STG.E.U8 desc[UR16][R10.64+0x1], R31 ;  /* 0x0000011f0a00b986 */ /* 0x0009e2000c101110 */
[----:B------:R-:W-:Y:S05]  /*36a0*/  @P4 BRA `(.L_x_48) ;  /* 0x0000000000044947 */ /* 0x000fea0003800000 */
[----:B------:R0:W5:Y:S02]  /*36b0*/  LDG.E.U8 R7, desc[UR16][R24.64+0x8] ;  /* 0x0000081018077981 */ /* 0x000164000c1e1100 */
.L_x_48:
[----:B------:R-:W-:Y:S05]  /*36c0*/  BSYNC B1 ;  /* 0x0000000000017941 */ /* 0x000fea0003800000 */
.L_x_47:
        /* <DEDUP_REMOVED lines=8> */
[----:B----4-:R-:W-:-:S05]  /*3750*/  F2FP.SATFINITE.E5M2.F32.PACK_AB_MERGE_C R31, RZ, R30, RZ ;  /* 0x0000001eff1f723e */ /* 0x010fca00048060ff */
[----:B------:R4:W-:Y:S01]  /*3760*/  @!P4 STG.E.U8 desc[UR16][R12.64+0x8], R31 ;  /* 0x0000081f0c00c986 */ /* 0x0009e2000c101110 */
[----:B------:R-:W-:Y:S05]  /*3770*/  @P3 BRA `(.L_x_50) ;  /* 0x0000000000043947 */ /* 0x000fea0003800000 */
[----:B------:R0:W5:Y:S02]  /*3780*/  LDG.E.U8 R7, desc[UR16][R24.64+0x9] ;  /* 0x0000091018077981 */ /* 0x000164000c1e1100 */
.L_x_50:
[----:B------:R-:W-:Y:S05]  /*3790*/  BSYNC B1 ;  /* 0x0000000000017941 */ /* 0x000fea0003800000 */
.L_x_49:
        /* <DEDUP_REMOVED lines=12> */
.L_x_52:
[----:B------:R-:W-:Y:S05]  /*3860*/  BSYNC B1 ;  /* 0x0000000000017941 */ /* 0x000fea0003800000 */
.L_x_51:
        /* <DEDUP_REMOVED lines=12> */
.L_x_54:
[----:B------:R-:W-:Y:S05]  /*3930*/  BSYNC B1 ;  /* 0x0000000000017941 */ /* 0x000fea0003800000 */
.L_x_53:
        /* <DEDUP_REMOVED lines=12> */
.L_x_56:
[----:B------:R-:W-:Y:S05]  /*3a00*/  BSYNC B1 ;  /* 0x0000000000017941 */ /* 0x000fea0003800000 */
.L_x_55:
        /* <DEDUP_REMOVED lines=12> */
.L_x_58:
[----:B------:R-:W-:Y:S05]  /*3ad0*/  BSYNC B1 ;  /* 0x0000000000017941 */ /* 0x000fea0003800000 */
.L_x_57:
        /* <DEDUP_REMOVED lines=12> */
.L_x_60:
[----:B------:R-:W-:Y:S05]  /*3ba0*/  BSYNC B1 ;  /* 0x0000000000017941 */ /* 0x000fea0003800000 */
.L_x_59:
        /* <DEDUP_REMOVED lines=12> */
.L_x_62:
[----:B------:R-:W-:Y:S05]  /*3c70*/  BSYNC B1 ;  /* 0x0000000000017941 */ /* 0x000fea0003800000 */
.L_x_61:
        /* <DEDUP_REMOVED lines=12> */
.L_x_64:
[----:B------:R-:W-:Y:S05]  /*3d40*/  BSYNC B1 ;  /* 0x0000000000017941 */ /* 0x000fea0003800000 */
.L_x_63:
        /* <DEDUP_REMOVED lines=12> */
.L_x_66:
[----:B------:R-:W-:Y:S05]  /*3e10*/  BSYNC B1 ;  /* 0x0000000000017941 */ /* 0x000fea0003800000 */
.L_x_65:
        /* <DEDUP_REMOVED lines=12> */
.L_x_68:
[----:B------:R-:W-:Y:S05]  /*3ee0*/  BSYNC B1 ;  /* 0x0000000000017941 */ /* 0x000fea0003800000 */
.L_x_67:
        /* <DEDUP_REMOVED lines=12> */
.L_x_70:
[----:B------:R-:W-:Y:S05]  /*3fb0*/  BSYNC B1 ;  /* 0x0000000000017941 */ /* 0x000fea0003800000 */
.L_x_69:
        /* <DEDUP_REMOVED lines=12> */
.L_x_72:
[----:B------:R-:W-:Y:S05]  /*4080*/  BSYNC B1 ;  /* 0x0000000000017941 */ /* 0x000fea0003800000 */
.L_x_71:
        /* <DEDUP_REMOVED lines=12> */
.L_x_74:
[----:B------:R-:W-:Y:S05]  /*4150*/  BSYNC B1 ;  /* 0x0000000000017941 */ /* 0x000fea0003800000 */
.L_x_73:
        /* <DEDUP_REMOVED lines=12> */
.L_x_76:
[----:B------:R-:W-:Y:S05]  /*4220*/  BSYNC B1 ;  /* 0x0000000000017941 */ /* 0x000fea0003800000 */
.L_x_75:
        /* <DEDUP_REMOVED lines=12> */
.L_x_78:
[----:B------:R-:W-:Y:S05]  /*42f0*/  BSYNC B1 ;  /* 0x0000000000017941 */ /* 0x000fea0003800000 */
.L_x_77:
        /* <DEDUP_REMOVED lines=12> */
.L_x_80:
[----:B------:R-:W-:Y:S05]  /*43c0*/  BSYNC B1 ;  /* 0x0000000000017941 */ /* 0x000fea0003800000 */
.L_x_79:
        /* <DEDUP_REMOVED lines=12> */
.L_x_82:
[----:B------:R-:W-:Y:S05]  /*4490*/  BSYNC B1 ;  /* 0x0000000000017941 */ /* 0x000fea0003800000 */
.L_x_81:
        /* <DEDUP_REMOVED lines=12> */
.L_x_84:
[----:B------:R-:W-:Y:S05]  /*4560*/  BSYNC B1 ;  /* 0x0000000000017941 */ /* 0x000fea0003800000 */
.L_x_83:
        /* <DEDUP_REMOVED lines=12> */
.L_x_86:
[----:B------:R-:W-:Y:S05]  /*4630*/  BSYNC B1 ;  /* 0x0000000000017941 */ /* 0x000fea0003800000 */
.L_x_85:
        /* <DEDUP_REMOVED lines=12> */
.L_x_88:
[----:B------:R-:W-:Y:S05]  /*4700*/  BSYNC B1 ;  /* 0x0000000000017941 */ /* 0x000fea0003800000 */
.L_x_87:
        /* <DEDUP_REMOVED lines=12> */
.L_x_90:
[----:B------:R-:W-:Y:S05]  /*47d0*/  BSYNC B1 ;  /* 0x0000000000017941 */ /* 0x000fea0003800000 */
.L_x_89:
        /* <DEDUP_REMOVED lines=12> */
.L_x_92:
[----:B------:R-:W-:Y:S05]  /*48a0*/  BSYNC B1 ;  /* 0x0000000000017941 */ /* 0x000fea0003800000 */
.L_x_91:
        /* <DEDUP_REMOVED lines=12> */
.L_x_94:
[----:B------:R-:W-:Y:S05]  /*4970*/  BSYNC B1 ;  /* 0x0000000000017941 */ /* 0x000fea0003800000 */
.L_x_93:
        /* <DEDUP_REMOVED lines=12> */
.L_x_96:
[----:B------:R-:W-:Y:S05]  /*4a40*/  BSYNC B1 ;  /* 0x0000000000017941 */ /* 0x000fea0003800000 */
.L_x_95:
        /* <DEDUP_REMOVED lines=12> */
.L_x_98:
[----:B------:R-:W-:Y:S05]  /*4b10*/  BSYNC B1 ;  /* 0x0000000000017941 */ /* 0x000fea0003800000 */
.L_x_97:
        /* <DEDUP_REMOVED lines=12> */
.L_x_100:
[----:B------:R-:W-:Y:S05]  /*4be0*/  BSYNC B1 ;  /* 0x0000000000017941 */ /* 0x000fea0003800000 */
.L_x_99:
        /* <DEDUP_REMOVED lines=12> */
.L_x_102:
[----:B------:R-:W-:Y:S05]  /*4cb0*/  BSYNC B1 ;  /* 0x0000000000017941 */ /* 0x000fea0003800000 */
.L_x_101:
        /* <DEDUP_REMOVED lines=12> */
.L_x_104:
[----:B------:R-:W-:Y:S05]  /*4d80*/  BSYNC B1 ;  /* 0x0000000000017941 */ /* 0x000fea0003800000 */
.L_x_103:
        /* <DEDUP_REMOVED lines=12> */
.L_x_106:
[----:B------:R-:W-:Y:S05]  /*4e50*/  BSYNC B1 ;  /* 0x0000000000017941 */ /* 0x000fea0003800000 */
.L_x_105:
        /* <DEDUP_REMOVED lines=12> */
.L_x_108:
[----:B------:R-:W-:Y:S05]  /*4f20*/  BSYNC B1 ;  /* 0x0000000000017941 */ /* 0x000fea0003800000 */
.L_x_107:
        /* <DEDUP_REMOVED lines=12> */
.L_x_110:
[----:B------:R-:W-:Y:S05]  /*4ff0*/  BSYNC B1 ;  /* 0x0000000000017941 */ /* 0x000fea0003800000 */
.L_x_109:
        /* <DEDUP_REMOVED lines=12> */
.L_x_112:
[----:B------:R-:W-:Y:S05]  /*50c0*/  BSYNC B1 ;  /* 0x0000000000017941 */ /* 0x000fea0003800000 */
.L_x_111:
        /* <DEDUP_REMOVED lines=12> */
.L_x_114:
[----:B------:R-:W-:Y:S05]  /*5190*/  BSYNC B1 ;  /* 0x0000000000017941 */ /* 0x000fea0003800000 */
.L_x_113:
        /* <DEDUP_REMOVED lines=12> */
.L_x_116:
[----:B------:R-:W-:Y:S05]  /*5260*/  BSYNC B1 ;  /* 0x0000000000017941 */ /* 0x000fea0003800000 */
.L_x_115:
        /* <DEDUP_REMOVED lines=12> */
.L_x_118:
[----:B------:R-:W-:Y:S05]  /*5330*/  BSYNC B1 ;  /* 0x0000000000017941 */ /* 0x000fea0003800000 */
.L_x_117:
        /* <DEDUP_REMOVED lines=12> */
.L_x_120:
[----:B------:R-:W-:Y:S05]  /*5400*/  BSYNC B1 ;  /* 0x0000000000017941 */ /* 0x000fea0003800000 */
.L_x_119:
        /* <DEDUP_REMOVED lines=12> */
.L_x_122:
[----:B------:R-:W-:Y:S05]  /*54d0*/  BSYNC B1 ;  /* 0x0000000000017941 */ /* 0x000fea0003800000 */
.L_x_121:
        /* <DEDUP_REMOVED lines=12> */
.L_x_124:
[----:B------:R-:W-:Y:S05]  /*55a0*/  BSYNC B1 ;  /* 0x0000000000017941 */ /* 0x000fea0003800000 */
.L_x_123:
        /* <DEDUP_REMOVED lines=12> */
.L_x_126:
[----:B------:R-:W-:Y:S05]  /*5670*/  BSYNC B1 ;  /* 0x0000000000017941 */ /* 0x000fea0003800000 */
.L_x_125:
        /* <DEDUP_REMOVED lines=12> */
.L_x_128:
[----:B------:R-:W-:Y:S05]  /*5740*/  BSYNC B1 ;  /* 0x0000000000017941 */ /* 0x000fea0003800000 */
.L_x_127:
        /* <DEDUP_REMOVED lines=12> */
.L_x_130:
[----:B------:R-:W-:Y:S05]  /*5810*/  BSYNC B1 ;  /* 0x0000000000017941 */ /* 0x000fea0003800000 */
.L_x_129:
        /* <DEDUP_REMOVED lines=12> */
.L_x_132:
[----:B------:R-:W-:Y:S05]  /*58e0*/  BSYNC B1 ;  /* 0x0000000000017941 */ /* 0x000fea0003800000 */
.L_x_131:
        /* <DEDUP_REMOVED lines=12> */
.L_x_134:
[----:B------:R-:W-:Y:S05]  /*59b0*/  BSYNC B1 ;  /* 0x0000000000017941 */ /* 0x000fea0003800000 */
.L_x_133:
        /* <DEDUP_REMOVED lines=12> */
.L_x_136:
[----:B------:R-:W-:Y:S05]  /*5a80*/  BSYNC B1 ;  /* 0x0000000000017941 */ /* 0x000fea0003800000 */
.L_x_135:
        /* <DEDUP_REMOVED lines=12> */
.L_x_138:
[----:B------:R-:W-:Y:S05]  /*5b50*/  BSYNC B1 ;  /* 0x0000000000017941 */ /* 0x000fea0003800000 */
.L_x_137:
        /* <DEDUP_REMOVED lines=12> */
.L_x_140:
[----:B------:R-:W-:Y:S05]  /*5c20*/  BSYNC B1 ;  /* 0x0000000000017941 */ /* 0x000fea0003800000 */
.L_x_139:
        /* <DEDUP_REMOVED lines=12> */
.L_x_142:
[----:B------:R-:W-:Y:S05]  /*5cf0*/  BSYNC B1 ;  /* 0x0000000000017941 */ /* 0x000fea0003800000 */
.L_x_141:
        /* <DEDUP_REMOVED lines=12> */
.L_x_144:
[----:B------:R-:W-:Y:S05]  /*5dc0*/  BSYNC B1 ;  /* 0x0000000000017941 */ /* 0x000fea0003800000 */
.L_x_143:
        /* <DEDUP_REMOVED lines=12> */
.L_x_146:
[----:B------:R-:W-:Y:S05]  /*5e90*/  BSYNC B1 ;  /* 0x0000000000017941 */ /* 0x000fea0003800000 */
.L_x_145:
        /* <DEDUP_REMOVED lines=12> */
.L_x_148:
[----:B------:R-:W-:Y:S05]  /*5f60*/  BSYNC B1 ;  /* 0x0000000000017941 */ /* 0x000fea0003800000 */
.L_x_147:
        /* <DEDUP_REMOVED lines=12> */
.L_x_150:
[----:B------:R-:W-:Y:S05]  /*6030*/  BSYNC B1 ;  /* 0x0000000000017941 */ /* 0x000fea0003800000 */
.L_x_149:
        /* <DEDUP_REMOVED lines=12> */
.L_x_152:
[----:B------:R-:W-:Y:S05]  /*6100*/  BSYNC B1 ;  /* 0x0000000000017941 */ /* 0x000fea0003800000 */
.L_x_151:
        /* <DEDUP_REMOVED lines=12> */
.L_x_154:
[----:B------:R-:W-:Y:S05]  /*61d0*/  BSYNC B1 ;  /* 0x0000000000017941 */ /* 0x000fea0003800000 */
.L_x_153:
        /* <DEDUP_REMOVED lines=12> */
.L_x_156:
[----:B------:R-:W-:Y:S05]  /*62a0*/  BSYNC B1 ;  /* 0x0000000000017941 */ /* 0x000fea0003800000 */
.L_x_155:
        /* <DEDUP_REMOVED lines=8> */
[----:B0-----:R-:W-:-:S05]  /*6330*/  F2FP.SATFINITE.E5M2.F32.PACK_AB_MERGE_C R19, RZ, R20, RZ ;  /* 0x00000014ff13723e */ /* 0x001fca00048060ff */
[----:B------:R0:W-:Y:S01]  /*6340*/  @!P4 STG.E.U8 desc[UR16][R10.64+0x70], R19 ;  /* 0x000070130a00c986 */ /* 0x0001e2000c101110 */
[----:B------:R-:W-:Y:S05]  /*6350*/  @P3 BRA `(.L_x_158) ;  /* 0x0000000000043947 */ /* 0x000fea0003800000 */
[----:B------:R0:W5:Y:S02]  /*6360*/  LDG.E.U8 R7, desc[UR16][R26.64+0x71] ;  /* 0x000071101a077981 */ /* 0x000164000c1e1100 */
.L_x_158:
[----:B------:R-:W-:Y:S05]  /*6370*/  BSYNC B1 ;  /* 0x0000000000017941 */ /* 0x000fea0003800000 */
.L_x_157:
[----:B-----5:R-:W-:Y:S01]  /*6380*/  LOP3.LUT R7, R7, 0xff, RZ, 0xc0, !PT ;  /* 0x000000ff07077812 */ /* 0x020fe200078ec0ff */
[----:B------:R-:W-:Y:S01]  /*6390*/  BSSY B1, `(.L_x_159) ;  /* 0x000000b000017945 */ /* 0x000fe20003800000 */
[----:B------:R-:W-:Y:S02]  /*63a0*/  ISETP.LT.OR P4, PT, R29, 0x79, !P0 ;  /* 0x000000791d00780c */ /* 0x000fe40004781670 */
[----:B------:R-:W-:-:S05]  /*63b0*/  F2FP.F16.E5M2.UNPACK_B R7, R7 ;  /* 0x00000007ff07723e */ /* 0x000fca00020004ff */
[----:B------:R-:W-:-:S05]  /*63c0*/  HADD2.F32 R20, -RZ, R7.H0_H0 ;  /* 0x20000007ff147230 */ /* 0x000fca0000004100 */
[----:B------:R-:W-:-:S04]  /*63d0*/  FMUL R7, R20, R9 ;  /* 0x0000000914077220 */ /* 0x000fc80000400000 */
[----:B------:R-:W-:-:S05]  /*63e0*/  FFMA R7, R18, R8, R7 ;  /* 0x0000000812077223 */ /* 0x000fca0000000007 */
[----:B0-----:R-:W-:Y:S02]  /*63f0*/  F2FP.SATFINITE.E5M2.F32.PACK_AB_MERGE_C R19, RZ, R7, RZ ;  /* 0x00000007ff13723e */ /* 0x001fe400048060ff */
[----:B------:R-:W-:-:S03]  /*6400*/  PRMT R7, RZ, 0x7610, R7 ;  /* 0x00007610ff077816 */ /* 0x000fc60000000007 */
[----:B------:R0:W-:Y:S01]  /*6410*/  @!P3 STG.E.U8 desc[UR16][R10.64+0x71], R19 ;  /* 0x000071130a00b986 */ /* 0x0001e2000c101110 */
[----:B------:R-:W-:Y:S05]  /*6420*/  @P4 BRA `(.L_x_160) ;  /* 0x0000000000044947 */ /* 0x000fea0003800000 */
[----:B------:R0:W5:Y:S02]  /*6430*/  LDG.E.U8 R7, desc[UR16][R24.64+0x78] ;  /* 0x0000781018077981 */ /* 0x000164000c1e1100 */
.L_x_160:
[----:B------:R-:W-:Y:S05]  /*6440*/  BSYNC B1 ;  /* 0x0000000000017941 */ /* 0x000fea0003800000 */
.L_x_159:
        /* <DEDUP_REMOVED lines=12> */
.L_x_162:
[----:B------:R-:W-:Y:S05]  /*6510*/  BSYNC B1 ;  /* 0x0000000000017941 */ /* 0x000fea0003800000 */
.L_x_161:
        /* <DEDUP_REMOVED lines=12> */
.L_x_164:
[----:B------:R-:W-:Y:S05]  /*65e0*/  BSYNC B1 ;  /* 0x0000000000017941 */ /* 0x000fea0003800000 */
.L_x_163:
[----:B-----5:R-:W-:Y:S01]  /*65f0*/  LOP3.LUT R7, R7, 0xff, RZ, 0xc0, !PT ;  /* 0x000000ff07077812 */ /* 0x020fe200078ec0ff */
[----:B------:R-:W-:Y:S01]  /*6600*/  BSSY B1, `(.L_x_165) ;  /* 0x000000b000017945 */ /* 0x000fe20003800000 */
[----:B------:R-:W-:Y:S02]  /*6610*/  ISETP.LT.OR P1, PT, R29, 0x7a, !P1 ;  /* 0x0000007a1d00780c */ /* 0x000fe40004f21670 */
[----:B------:R-:W-:-:S05]  /*6620*/  F2FP.F16.E5M2.UNPACK_B R7, R7 ;  /* 0x00000007ff07723e */ /* 0x000fca00020004ff */
[----:B01----:R-:W-:Y:S01]  /*6630*/  HADD2.F32 R12, -RZ, R7.H0_H0 ;  /* 0x20000007ff0c7230 */ /* 0x003fe20000004100 */
[----:B------:R-:W-:-:S04]  /*6640*/  PRMT R7, RZ, 0x7610, R7 ;  /* 0x00007610ff077816 */ /* 0x000fc80000000007 */
[----:B------:R-:W-:-:S04]  /*6650*/  FMUL R12, R12, R9 ;  /* 0x000000090c0c7220 */ /* 0x000fc80000400000 */
[----:B------:R-:W-:-:S05]  /*6660*/  FFMA R12, R17, R8, R12 ;  /* 0x00000008110c7223 */ /* 0x000fca000000000c */
[----:B------:R-:W-:-:S05]  /*6670*/  F2FP.SATFINITE.E5M2.F32.PACK_AB_MERGE_C R13, RZ, R12, RZ ;  /* 0x0000000cff0d723e */ /* 0x000fca00048060ff */
[----:B------:R0:W-:Y:S01]  /*6680*/  @!P3 STG.E.U8 desc[UR16][R10.64+0x78], R13 ;  /* 0x0000780d0a00b986 */ /* 0x0001e2000c101110 */
[----:B------:R-:W-:Y:S05]  /*6690*/  @P1 BRA `(.L_x_166) ;  /* 0x0000000000041947 */ /* 0x000fea0003800000 */
[----:B------:R1:W5:Y:S02]  /*66a0*/  LDG.E.U8 R7, desc[UR16][R26.64+0x79] ;  /* 0x000079101a077981 */ /* 0x000364000c1e1100 */
.L_x_166:
[----:B------:R-:W-:Y:S05]  /*66b0*/  BSYNC B1 ;  /* 0x0000000000017941 */ /* 0x000fea0003800000 */
.L_x_165:
[----:B------:R-:W-:Y:S05]  /*66c0*/  @P1 BRA `(.L_x_167) ;  /* 0x0000001000281947 */ /* 0x000fea0003800000 */
[----:B-----5:R-:W-:-:S04]  /*66d0*/  LOP3.LUT R7, R7, 0xff, RZ, 0xc0, !PT ;  /* 0x000000ff07077812 */ /* 0x020fc800078ec0ff */
[----:B------:R-:W-:-:S05]  /*66e0*/  F2FP.F16.E5M2.UNPACK_B R7, R7 ;  /* 0x00000007ff07723e */ /* 0x000fca00020004ff */
[----:B------:R-:W-:-:S05]  /*66f0*/  HADD2.F32 R12, -RZ, R7.H0_H0 ;  /* 0x20000007ff0c7230 */ /* 0x000fca0000004100 */
[----:B------:R-:W-:-:S04]  /*6700*/  FMUL R7, R12, R9 ;  /* 0x000000090c077220 */ /* 0x000fc80000400000 */
[----:B------:R-:W-:-:S05]  /*6710*/  FFMA R7, R16, R8, R7 ;  /* 0x0000000810077223 */ /* 0x000fca0000000007 */
[----:B------:R-:W-:-:S05]  /*6720*/  F2FP.SATFINITE.E5M2.F32.PACK_AB_MERGE_C R7, RZ, R7, RZ ;  /* 0x00000007ff07723e */ /* 0x000fca00048060ff */
[----:B------:R0:W-:Y:S01]  /*6730*/  STG.E.U8 desc[UR16][R10.64+0x79], R7 ;  /* 0x000079070a007986 */ /* 0x0001e2000c101110 */
[----:B------:R-:W-:Y:S05]  /*6740*/  BRA `(.L_x_167) ;  /* 0x0000001000087947 */ /* 0x000fea0003800000 */
.L_x_38:
[----:B------:R-:W-:Y:S01]  /*6750*/  ISETP.GE.AND P1, PT, R36, 0x1, PT ;  /* 0x000000012400780c */ /* 0x000fe20003f26270 */
[-C--:B--2---:R-:W-:Y:S01]  /*6760*/  FMUL R143, R143, R8.reuse ;  /* 0x000000088f8f7220 */ /* 0x084fe20000400000 */
[-C--:B------:R-:W-:Y:S01]  /*6770*/  FMUL R138, R138, R8.reuse ;  /* 0x000000088a8a7220 */ /* 0x080fe20000400000 */
[----:B------:R-:W-:Y:S01]  /*6780*/  ISETP.GE.AND P0, PT, R36, 0x9, PT ;  /* 0x000000092400780c */ /* 0x000fe20003f06270 */
[-C--:B------:R-:W-:Y:S01]  /*6790*/  FMUL R141, R141, R8.reuse ;  /* 0x000000088d8d7220 */ /* 0x080fe20000400000 */
[C---:B------:R-:W-:Y:S01]  /*67a0*/  ISETP.LT.OR P4, PT, R29.reuse, 0x1, !P1 ;  /* 0x000000011d00780c */ /* 0x040fe20004f81670 */
[-C--:B------:R-:W-:Y:S01]  /*67b0*/  FMUL R136, R136, R8.reuse ;  /* 0x0000000888887220 */ /* 0x080fe20000400000 */
[----:B------:R-:W-:Y:S01]  /*67c0*/  ISETP.LT.OR P5, PT, R29, 0x2, !P1 ;  /* 0x000000021d00780c */ /* 0x000fe20004fa1670 */
[-C--:B------:R-:W-:Y:S01]  /*67d0*/  FMUL R139, R139, R8.reuse ;  /* 0x000000088b8b7220 */ /* 0x080fe20000400000 */
[----:B------:R-:W-:Y:S01]  /*67e0*/  F2FP.SATFINITE.E5M2.F32.PACK_AB_MERGE_C R143, RZ, R143, RZ ;  /* 0x0000008fff8f723e */ /* 0x000fe200048060ff */
[----:B------:R-:W-:Y:S01]  /*67f0*/  FMUL R134, R134, R8 ;  /* 0x0000000886867220 */ /* 0x000fe20000400000 */
[----:B------:R-:W-:Y:S01]  /*6800*/  F2FP.SATFINITE.E5M2.F32.PACK_AB_MERGE_C R7, RZ, R138, RZ ;  /* 0x0000008aff07723e */ /* 0x000fe200048060ff */
[-C--:B------:R-:W-:Y:S01]  /*6810*/  FMUL R137, R137, R8.reuse ;  /* 0x0000000889897220 */ /* 0x080fe20000400000 */
[C---:B------:R-:W-:Y:S01]  /*6820*/  ISETP.LT.OR P3, PT, R29.reuse, 0x1, !P0 ;  /* 0x000000011d00780c */ /* 0x040fe20004761670 */
[-C--:B------:R-:W-:Y:S01]  /*6830*/  FMUL R132, R132, R8.reuse ;  /* 0x0000000884847220 */ /* 0x080fe20000400000 */
[----:B------:R-:W-:Y:S01]  /*6840*/  ISETP.LT.OR P6, PT, R29, 0xa, !P1 ;  /* 0x0000000a1d00780c */ /* 0x000fe20004fc1670 */
[-C--:B------:R-:W-:Y:S01]  /*6850*/  FMUL R135, R135, R8.reuse ;  /* 0x0000000887877220 */ /* 0x080fe20000400000 */
[----:B------:R-:W-:Y:S01]  /*6860*/  F2FP.SATFINITE.E5M2.F32.PACK_AB_MERGE_C R141, RZ, R141, RZ ;  /* 0x0000008dff8d723e */ /* 0x000fe200048060ff */
[----:B------:R-:W-:Y:S01]  /*6870*/  @!P4 STG.E.U8 desc[UR16][R12.64], R143 ;  /* 0x0000008f0c00c986 */ /* 0x000fe2000c101110 */
[C---:B------:R-:W-:Y:S01]  /*6880*/  ISETP.LT.OR P4, PT, R29.reuse, 0x2, !P0 ;  /* 0x000000021d00780c */ /* 0x040fe20004781670 */
[----:B------:R-:W-:Y:S01]  /*6890*/  FMUL R130, R130, R8 ;  /* 0x0000000882827220 */ /* 0x000fe20000400000 */
[----:B------:R-:W-:Y:S01]  /*68a0*/  F2FP.SATFINITE.E5M2.F32.PACK_AB_MERGE_C R25, RZ, R136, RZ ;  /* 0x00000088ff19723e */ /* 0x000fe200048060ff */
[----:B------:R0:W-:Y:S01]  /*68b0*/  @!P5 STG.E.U8 desc[UR16][R12.64+0x1], R7 ;  /* 0x000001070c00d986 */ /* 0x0001e2000c101110 */
[----:B------:R-:W-:Y:S01]  /*68c0*/  ISETP.LT.OR P5, PT, R29, 0x9, !P1 ;  /* 0x000000091d00780c */ /* 0x000fe20004fa1670 */
[-C--:B------:R-:W-:Y:S01]  /*68d0*/  FMUL R133, R133, R8.reuse ;  /* 0x0000000885857220 */ /* 0x080fe20000400000 */
[----:B------:R-:W-:Y:S01]  /*68e0*/  F2FP.SATFINITE.E5M2.F32.PACK_AB_MERGE_C R139, RZ, R139, RZ ;  /* 0x0000008bff8b723e */ /* 0x000fe200048060ff */
[----:B------:R-:W-:Y:S01]  /*68f0*/  @!P3 STG.E.U8 desc[UR16][R10.64], R141 ;  /* 0x0000008d0a00b986 */ /* 0x000fe2000c101110 */
[----:B------:R-:W-:Y:S01]  /*6900*/  ISETP.LT.OR P3, PT, R29, 0x9, !P0 ;  /* 0x000000091d00780c */ /* 0x000fe20004761670 */
[-C--:B------:R-:W-:Y:S01]  /*6910*/  FMUL R128, R128, R8.reuse ;  /* 0x0000000880807220 */ /* 0x080fe20000400000 */
[----:B------:R-:W-:Y:S01]  /*6920*/  F2FP.SATFINITE.E5M2.F32.PACK_AB_MERGE_C R137, RZ, R137, RZ ;  /* 0x00000089ff89723e */ /* 0x000fe200048060ff */
[-C--:B------:R-:W-:Y:S01]  /*6930*/  FMUL R131, R131, R8.reuse ;  /* 0x0000000883837220 */ /* 0x080fe20000400000 */
[----:B------:R-:W-:Y:S01]  /*6940*/  F2FP.SATFINITE.E5M2.F32.PACK_AB_MERGE_C R135, RZ, R135, RZ ;  /* 0x00000087ff87723e */ /* 0x000fe200048060ff */
[----:B------:R1:W-:Y:S01]  /*6950*/  @!P4 STG.E.U8 desc[UR16][R10.64+0x1], R25 ;  /* 0x000001190a00c986 */ /* 0x0003e2000c101110 */
[C---:B------:R-:W-:Y:S01]  /*6960*/  ISETP.LT.OR P4, PT, R29.reuse, 0xa, !P0 ;  /* 0x0000000a1d00780c */ /* 0x040fe20004781670 */
[----:B------:R-:W-:Y:S01]  /*6970*/  FMUL R126, R126, R8 ;  /* 0x000000087e7e7220 */ /* 0x000fe20000400000 */
[----:B0-----:R-:W-:Y:S01]  /*6980*/  F2FP.SATFINITE.E5M2.F32.PACK_AB_MERGE_C R7, RZ, R134, RZ ;  /* 0x00000086ff07723e */ /* 0x001fe200048060ff */
[----:B------:R-:W-:Y:S01]  /*6990*/  @!P5 STG.E.U8 desc[UR16][R12.64+0x8], R139 ;  /* 0x0000088b0c00d986 */ /* 0x000fe2000c101110 */
[----:B------:R-:W-:Y:S01]  /*69a0*/  ISETP.LT.OR P5, PT, R29, 0x11, !P1 ;  /* 0x000000111d00780c */ /* 0x000fe20004fa1670 */
[-C--:B------:R-:W-:Y:S01]  /*69b0*/  FMUL R129, R129, R8.reuse ;  /* 0x0000000881817220 */ /* 0x080fe20000400000 */
[----:B------:R-:W-:Y:S01]  /*69c0*/  F2FP.SATFINITE.E5M2.F32.PACK_AB_MERGE_C R133, RZ, R133, RZ ;  /* 0x00000085ff85723e */ /* 0x000fe200048060ff */
[----:B------:R0:W-:Y:S01]  /*69d0*/  @!P6 STG.E.U8 desc[UR16][R12.64+0x9], R7 ;  /* 0x000009070c00e986 */ /* 0x0001e2000c101110 */
[----:B------:R-:W-:Y:S01]  /*69e0*/  ISETP.LT.OR P6, PT, R29, 0x12, !P1 ;  /* 0x000000121d00780c */ /* 0x000fe20004fc1670 */
[----:B------:R-:W-:Y:S01]  /*69f0*/  FMUL R124, R124, R8 ;  /* 0x000000087c7c7220 */ /* 0x000fe20000400000 */
[----:B------:R-:W-:Y:S01]  /*6a00*/  F2FP.SATFINITE.E5M2.F32.PACK_AB_MERGE_C R131, RZ, R131, RZ ;  /* 0x00000083ff83723e */ /* 0x000fe200048060ff */
[----:B------:R-:W-:Y:S01]  /*6a10*/  @!P3 STG.E.U8 desc[UR16][R10.64+0x8], R137 ;  /* 0x000008890a00b986 */ /* 0x000fe2000c101110 */
[----:B-1----:R-:W-:Y:S01]  /*6a20*/  F2FP.SATFINITE.E5M2.F32.PACK_AB_MERGE_C R25, RZ, R132, RZ ;  /* 0x00000084ff19723e */ /* 0x002fe200048060ff */
[-C--:B------:R-:W-:Y:S01]  /*6a30*/  FMUL R127, R127, R8.reuse ;  /* 0x000000087f7f7220 */ /* 0x080fe20000400000 */
[C---:B------:R-:W-:Y:S01]  /*6a40*/  ISETP.LT.OR P3, PT, R29.reuse, 0x11, !P0 ;  /* 0x000000111d00780c */ /* 0x040fe20004761670 */
[-C--:B------:R-:W-:Y:S01]  /*6a50*/  FMUL R122, R122, R8.reuse ;  /* 0x000000087a7a7220 */ /* 0x080fe20000400000 */
[----:B------:R-:W-:Y:S01]  /*6a60*/  F2FP.SATFINITE.E5M2.F32.PACK_AB_MERGE_C R129, RZ, R129, RZ ;  /* 0x00000081ff81723e */ /* 0x000fe200048060ff */
[----:B------:R1:W-:Y:S01]  /*6a70*/  @!P4 STG.E.U8 desc[UR16][R10.64+0x9], R25 ;  /* 0x000009190a00c986 */ /* 0x0003e2000c101110 */
[----:B------:R-:W-:Y:S01]  /*6a80*/  ISETP.LT.OR P4, PT, R29, 0x12, !P0 ;  /* 0x000000121d00780c */ /* 0x000fe20004781670 */
[----:B------:R-:W-:Y:S01]  /*6a90*/  FMUL R125, R125, R8 ;  /* 0x000000087d7d7220 */ /* 0x000fe20000400000 */
[----:B0-----:R-:W-:Y:S01]  /*6aa0*/  F2FP.SATFINITE.E5M2.F32.PACK_AB_MERGE_C R7, RZ, R130, RZ ;  /* 0x00000082ff07723e */ /* 0x001fe200048060ff */
[----:B------:R-:W-:Y:S01]  /*6ab0*/  @!P5 STG.E.U8 desc[UR16][R12.64+0x10], R135 ;  /* 0x000010870c00d986 */ /* 0x000fe2000c101110 */
[C---:B------:R-:W-:Y:S01]  /*6ac0*/  ISETP.LT.OR P5, PT, R29.reuse, 0x19, !P1 ;  /* 0x000000191d00780c */ /* 0x040fe20004fa1670 */
[-C--:B------:R-:W-:Y:S01]  /*6ad0*/  FMUL R120, R120, R8.reuse ;  /* 0x0000000878787220 */ /* 0x080fe20000400000 */
[----:B------:R-:W-:Y:S01]  /*6ae0*/  F2FP.SATFINITE.E5M2.F32.PACK_AB_MERGE_C R127, RZ, R127, RZ ;  /* 0x0000007fff7f723e */ /* 0x000fe200048060ff */
[----:B------:R0:W-:Y:S01]  /*6af0*/  @!P6 STG.E.U8 desc[UR16][R12.64+0x11], R7 ;  /* 0x000011070c00e986 */ /* 0x0001e2000c101110 */
[----:B------:R-:W-:Y:S01]  /*6b00*/  ISETP.LT.OR P6, PT, R29, 0x1a, !P1 ;  /* 0x0000001a1d00780c */ /* 0x000fe20004fc1670 */
[-C--:B------:R-:W-:Y:S01]  /*6b10*/  FMUL R123, R123, R8.reuse ;  /* 0x000000087b7b7220 */ /* 0x080fe20000400000 */
[----:B------:R-:W-:Y:S01]  /*6b20*/  FMUL R118, R118, R8 ;  /* 0x0000000876767220 */ /* 0x000fe20000400000 */
[----:B-1----:R-:W-:Y:S01]  /*6b30*/  F2FP.SATFINITE.E5M2.F32.PACK_AB_MERGE_C R25, RZ, R128, RZ ;  /* 0x00000080ff19723e */ /* 0x002fe200048060ff */
[----:B------:R-:W-:Y:S01]  /*6b40*/  @!P3 STG.E.U8 desc[UR16][R10.64+0x10], R133 ;  /* 0x000010850a00b986 */ /* 0x000fe2000c101110 */
[----:B------:R-:W-:Y:S01]  /*6b50*/  ISETP.LT.OR P3, PT, R29, 0x19, !P0 ;  /* 0x000000191d00780c */ /* 0x000fe20004761670 */
        /* <DEDUP_REMOVED lines=35> */
[----:B------:R-:W-:Y:S01]  /*6d90*/  ISETP.LT.OR P3, PT, R29, 0x29, !P0 ;  /* 0x000000291d00780c */ /* 0x000fe20004761670 */
[-C--:B------:R-:W-:Y:S01]  /*6da0*/  FMUL R111, R111, R8.reuse ;  /* 0x000000086f6f7220 */ /* 0x080fe20000400000 */
[-C--:B------:R-:W-:Y:S01]  /*6db0*/  FMUL R106, R106, R8.reuse ;  /* 0x000000086a6a7220 */ /* 0x080fe20000400000 */
        /* <DEDUP_REMOVED lines=104> */
[----:B------:R-:W-:-:S02]  /*7440*/  ISETP.LT.OR P3, PT, R29, 0x59, !P0 ;  /* 0x000000591d00780c */ /* 0x000fc40004761670 */
[----:B------:R-:W-:Y:S01]  /*7450*/  F2FP.SATFINITE.E5M2.F32.PACK_AB_MERGE_C R21, RZ, R21, RZ ;  /* 0x00000015ff15723e */ /* 0x000fe200048060ff */
[----:B------:R1:W-:Y:S01]  /*7460*/  @!P4 STG.E.U8 desc[UR16][R10.64+0x51], R25 ;  /* 0x000051190a00c986 */ /* 0x0003e2000c101110 */
[C---:B------:R-:W-:Y:S02]  /*7470*/  ISETP.LT.OR P4, PT, R29.reuse, 0x5a, !P0 ;  /* 0x0000005a1d00780c */ /* 0x040fe40004781670 */
[----:B0-----:R-:W-:Y:S01]  /*7480*/  F2FP.SATFINITE.E5M2.F32.PACK_AB_MERGE_C R7, RZ, R94, RZ ;  /* 0x0000005eff07723e */ /* 0x001fe200048060ff */
[----:B------:R-:W-:Y:S01]  /*7490*/  @!P5 STG.E.U8 desc[UR16][R12.64+0x58], R99 ;  /* 0x000058630c00d986 */ /* 0x000fe2000c101110 */
[C---:B------:R-:W-:Y:S02]  /*74a0*/  ISETP.LT.OR P5, PT, R29.reuse, 0x61, !P1 ;  /* 0x000000611d00780c */ /* 0x040fe40004fa1670 */
[----:B------:R-:W-:Y:S01]  /*74b0*/  F2FP.SATFINITE.E5M2.F32.PACK_AB_MERGE_C R15, RZ, R15, RZ ;  /* 0x0000000fff0f723e */ /* 0x000fe200048060ff */
[----:B------:R0:W-:Y:S01]  /*74c0*/  @!P6 STG.E.U8 desc[UR16][R12.64+0x59], R7 ;  /* 0x000059070c00e986 */ /* 0x0001e2000c101110 */
[----:B------:R-:W-:-:S02]  /*74d0*/  ISETP.LT.OR P6, PT, R29, 0x62, !P1 ;  /* 0x000000621d00780c */ /* 0x000fc40004fc1670 */
[----:B------:R-:W-:Y:S01]  /*74e0*/  F2FP.SATFINITE.E5M2.F32.PACK_AB_MERGE_C R17, RZ, R17, RZ ;  /* 0x00000011ff11723e */ /* 0x000fe200048060ff */
[----:B------:R-:W-:Y:S01]  /*74f0*/  @!P3 STG.E.U8 desc[UR16][R10.64+0x58], R97 ;  /* 0x000058610a00b986 */ /* 0x000fe2000c101110 */
[----:B-1----:R-:W-:Y:S02]  /*7500*/  F2FP.SATFINITE.E5M2.F32.PACK_AB_MERGE_C R25, RZ, R92, RZ ;  /* 0x0000005cff19723e */ /* 0x002fe400048060ff */
[----:B------:R-:W-:-:S03]  /*7510*/  ISETP.LT.OR P3, PT, R29, 0x61, !P0 ;  /* 0x000000611d00780c */ /* 0x000fc60004761670 */
[----:B------:R1:W-:Y:S01]  /*7520*/  @!P4 STG.E.U8 desc[UR16][R10.64+0x59], R25 ;  /* 0x000059190a00c986 */ /* 0x0003e2000c101110 */
[C---:B------:R-:W-:Y:S02]  /*7530*/  ISETP.LT.OR P4, PT, R29.reuse, 0x62, !P0 ;  /* 0x000000621d00780c */ /* 0x040fe40004781670 */
[----:B0-----:R-:W-:Y:S01]  /*7540*/  F2FP.SATFINITE.E5M2.F32.PACK_AB_MERGE_C R7, RZ, R90, RZ ;  /* 0x0000005aff07723e */ /* 0x001fe200048060ff */
[----:B------:R-:W-:Y:S01]  /*7550*/  @!P5 STG.E.U8 desc[UR16][R12.64+0x60], R93 ;  /* 0x0000605d0c00d986 */ /* 0x000fe2000c101110 */
[----:B------:R-:W-:-:S03]  /*7560*/  ISETP.LT.OR P5, PT, R29, 0x69, !P1 ;  /* 0x000000691d00780c */ /* 0x000fc60004fa1670 */
[----:B------:R0:W-:Y:S01]  /*7570*/  @!P6 STG.E.U8 desc[UR16][R12.64+0x61], R7 ;  /* 0x000061070c00e986 */ /* 0x0001e2000c101110 */
[C---:B------:R-:W-:Y:S02]  /*7580*/  ISETP.LT.OR P6, PT, R29.reuse, 0x6a, !P1 ;  /* 0x0000006a1d00780c */ /* 0x040fe40004fc1670 */
[----:B-1----:R-:W-:Y:S01]  /*7590*/  F2FP.SATFINITE.E5M2.F32.PACK_AB_MERGE_C R25, RZ, R88, RZ ;  /* 0x00000058ff19723e */ /* 0x002fe200048060ff */
[----:B------:R-:W-:Y:S01]  /*75a0*/  @!P3 STG.E.U8 desc[UR16][R10.64+0x60], R95 ;  /* 0x0000605f0a00b986 */ /* 0x000fe2000c101110 */
        /* <DEDUP_REMOVED lines=11> */
[----:B------:R-:W-:Y:S01]  /*7660*/  @!P4 STG.E.U8 desc[UR16][R10.64+0x69], R25 ;  /* 0x000069190a00c986 */ /* 0x000fe2000c101110 */
[C---:B------:R-:W-:Y:S02]  /*7670*/  ISETP.LT.OR P4, PT, R29.reuse, 0x79, !P1 ;  /* 0x000000791d00780c */ /* 0x040fe40004f81670 */
[C---:B------:R-:W-:Y:S01]  /*7680*/  ISETP.LT.OR P1, PT, R29.reuse, 0x7a, !P1 ;  /* 0x0000007a1d00780c */ /* 0x040fe20004f21670 */
[----:B------:R1:W-:Y:S01]  /*7690*/  @!P5 STG.E.U8 desc[UR16][R12.64+0x70], R23 ;  /* 0x000070170c00d986 */ /* 0x0003e2000c101110 */
[C---:B------:R-:W-:Y:S02]  /*76a0*/  ISETP.LT.OR P5, PT, R29.reuse, 0x72, !P0 ;  /* 0x000000721d00780c */ /* 0x040fe400047a1670 */
[----:B0-----:R-:W-:Y:S01]  /*76b0*/  F2FP.SATFINITE.E5M2.F32.PACK_AB_MERGE_C R7, RZ, R18, RZ ;  /* 0x00000012ff07723e */ /* 0x001fe200048060ff */
[----:B------:R0:W-:Y:S01]  /*76c0*/  @!P6 STG.E.U8 desc[UR16][R12.64+0x71], R19 ;  /* 0x000071130c00e986 */ /* 0x0001e2000c101110 */
[C---:B------:R-:W-:Y:S02]  /*76d0*/  ISETP.LT.OR P6, PT, R29.reuse, 0x79, !P0 ;  /* 0x000000791d00780c */ /* 0x040fe400047c1670 */
[----:B------:R-:W-:Y:S01]  /*76e0*/  ISETP.LT.OR P0, PT, R29, 0x7a, !P0 ;  /* 0x0000007a1d00780c */ /* 0x000fe20004701670 */
[----:B------:R2:W-:Y:S01]  /*76f0*/  @!P3 STG.E.U8 desc[UR16][R10.64+0x70], R21 ;  /* 0x000070150a00b986 */ /* 0x0005e2000c101110 */
[----:B-1----:R-:W-:-:S05]  /*7700*/  F2FP.SATFINITE.E5M2.F32.PACK_AB_MERGE_C R23, RZ, R16, RZ ;  /* 0x00000010ff17723e */ /* 0x002fca00048060ff */
[----:B------:R2:W-:Y:S01]  /*7710*/  @!P5 STG.E.U8 desc[UR16][R10.64+0x71], R7 ;  /* 0x000071070a00d986 */ /* 0x0005e2000c101110 */
[----:B0-----:R-:W-:-:S03]  /*7720*/  F2FP.SATFINITE.E5M2.F32.PACK_AB_MERGE_C R19, RZ, R14, RZ ;  /* 0x0000000eff13723e */ /* 0x001fc600048060ff */
[----:B------:R2:W-:Y:S04]  /*7730*/  @!P4 STG.E.U8 desc[UR16][R12.64+0x78], R15 ;  /* 0x0000780f0c00c986 */ /* 0x0005e8000c101110 */
[----:B------:R2:W-:Y:S04]  /*7740*/  @!P1 STG.E.U8 desc[UR16][R12.64+0x79], R19 ;  /* 0x000079130c009986 */ /* 0x0005e8000c101110 */
[----:B------:R2:W-:Y:S04]  /*7750*/  @!P6 STG.E.U8 desc[UR16][R10.64+0x78], R17 ;  /* 0x000078110a00e986 */ /* 0x0005e8000c101110 */
[----:B------:R2:W-:Y:S02]  /*7760*/  @!P0 STG.E.U8 desc[UR16][R10.64+0x79], R23 ;  /* 0x000079170a008986 */ /* 0x0005e4000c101110 */
.L_x_167:
[----:B------:R-:W-:Y:S05]  /*7770*/  BSYNC B0 ;  /* 0x0000000000007941 */ /* 0x000fea0003800000 */
.L_x_37:
[----:B------:R-:W-:Y:S01]  /*7780*/  ULDC UR6, c[0x0][0xc] ;  /* 0x0000030000067ab9 */ /* 0x000fe20000000800 */
[----:B------:R-:W-:Y:S01]  /*7790*/  ULDC UR7, c[0x0][0x10] ;  /* 0x0000040000077ab9 */ /* 0x000fe20000000800 */
[----:B0-2--5:R-:W0:Y:S01]  /*77a0*/  LDC R7, c[0x0][0x14] ;  /* 0x00000500ff077b82 */ /* 0x025e220000000800 */
[----:B------:R-:W-:Y:S01]  /*77b0*/  UIMAD.WIDE.U32 UR6, UR6, UR7, URZ ;  /* 0x00000007060672a5 */ /* 0x000fe2000f8e003f */
[----:B----4-:R-:W-:Y:S01]  /*77c0*/  PRMT R10, RZ, 0x7610, R10 ;  /* 0x00007610ff0a7816 */ /* 0x010fe2000000000a */
[----:B------:R-:W-:-:S04]  /*77d0*/  IMAD.MOV.U32 R11, RZ, RZ, -0x1 ;  /* 0xffffffffff0b7424 */ /* 0x000fc800078e00ff */
[----:B0-----:R-:W-:-:S04]  /*77e0*/  IMAD.WIDE.U32 R2, R7, UR6, R2 ;  /* 0x0000000607027c25 */ /* 0x001fc8000f8e0002 */
[----:B------:R-:W-:Y:S01]  /*77f0*/  IMAD R7, R7, UR7, RZ ;  /* 0x0000000707077c24 */ /* 0x000fe2000f8e02ff */
[----:B------:R-:W-:Y:S02]  /*7800*/  ULDC.64 UR6, c[0x0][0x650] ;  /* 0x0001940000067ab9 */ /* 0x000fe40000000a00 */
[----:B------:R-:W-:Y:S01]  /*7810*/  ISETP.GE.U32.AND P0, PT, R2, UR6, PT ;  /* 0x0000000602007c0c */ /* 0x000fe2000bf06070 */
[----:B------:R-:W-:Y:S02]  /*7820*/  IMAD.IADD R3, R3, 0x1, R7 ;  /* 0x0000000103037824 */ /* 0x000fe400078e0207 */
[----:B------:R-:W-:-:S03]  /*7830*/  IMAD.MOV.U32 R7, RZ, RZ, -0x1 ;  /* 0xffffffffff077424 */ /* 0x000fc600078e00ff */
[----:B------:R-:W-:-:S13]  /*7840*/  ISETP.GE.U32.AND.EX P0, PT, R3, UR7, PT, P0 ;  /* 0x0000000703007c0c */ /* 0x000fda000bf06100 */
[----:B------:R-:W-:Y:S05]  /*7850*/  @P0 BRA `(.L_x_168) ;  /* 0x0000000400600947 */ /* 0x000fea0003800000 */
[----:B------:R-:W0:Y:S01]  /*7860*/  S2R R22, SR_CTAID.X ;  /* 0x0000000000167919 */ /* 0x000e220000002500 */
[----:B------:R-:W2:Y:S01]  /*7870*/  LDC.64 R16, c[0x0][0x628] ;  /* 0x00018a00ff107b82 */ /* 0x000ea20000000a00 */
[----:B------:R-:W-:Y:S01]  /*7880*/  ULDC UR6, c[0x0][0x150] ;  /* 0x0000540000067ab9 */ /* 0x000fe20000000800 */
[----:B------:R-:W-:Y:S01]  /*7890*/  IMAD.MOV.U32 R14, RZ, RZ, R2 ;  /* 0x000000ffff0e7224 */ /* 0x000fe200078e0002 */
[----:B------:R-:W4:Y:S01]  /*78a0*/  S2R R24, SR_CTAID.Y ;  /* 0x0000000000187919 */ /* 0x000f220000002600 */
[----:B------:R-:W-:-:S04]  /*78b0*/  IMAD.MOV.U32 R15, RZ, RZ, R3 ;  /* 0x000000ffff0f7224 */ /* 0x000fc800078e0003 */
[----:B------:R-:W1:Y:S08]  /*78c0*/  LDC R25, c[0x0][0x144] ;  /* 0x00005100ff197b82 */ /* 0x000e700000000800 */
[----:B------:R-:W1:Y:S08]  /*78d0*/  LDC R18, c[0x0][0x630] ;  /* 0x00018c00ff127b82 */ /* 0x000e700000000800 */
[----:B------:R-:W1:Y:S01]  /*78e0*/  LDC.64 R20, c[0x0][0x620] ;  /* 0x00018800ff147b82 */ /* 0x000e620000000a00 */
[----:B--2---:R-:W-:-:S04]  /*78f0*/  ISETP.NE.U32.AND P0, PT, R16, RZ, PT ;  /* 0x000000ff1000720c */ /* 0x004fc80003f05070 */
[----:B------:R-:W-:Y:S02]  /*7900*/  ISETP.NE.AND.EX P0, PT, R17, RZ, PT, P0 ;  /* 0x000000ff1100720c */ /* 0x000fe40003f05300 */
[----:B0-----:R-:W-:-:S05]  /*7910*/  I2FP.F32.U32 R7, R22 ;  /* 0x0000001600077245 */ /* 0x001fca0000201000 */
[----:B------:R-:W-:-:S04]  /*7920*/  FMUL R7, R7, UR6 ;  /* 0x0000000607077c20 */ /* 0x000fc80008400000 */
[----:B------:R0:W2:Y:S02]  /*7930*/  F2I.U32.TRUNC.NTZ R23, R7 ;  /* 0x0000000700177305 */ /* 0x0000a4000020f000 */
[----:B----4-:R-:W-:Y:S05]  /*7940*/  @!P0 BRA `(.L_x_169) ;  /* 0x0000000000288947 */ /* 0x010fea0003800000 */
[----:B0-----:R-:W0:Y:S02]  /*7950*/  LDC R7, c[0x0][0x634] ;  /* 0x00018d00ff077b82 */ /* 0x001e240000000800 */
        /* <DEDUP_REMOVED lines=9> */
.L_x_169:
[-CC-:B-1----:R-:W-:Y:S01]  /*79f0*/  SHF.R.U64 R19, R14, R18.reuse, R15.reuse ;  /* 0x000000120e137219 */ /* 0x182fe2000000120f */
[----:B------:R-:W1:Y:S01]  /*7a00*/  LDC.64 R30, c[0x0][0x640] ;  /* 0x00019000ff1e7b82 */ /* 0x000e620000000a00 */
[----:B0-----:R-:W-:Y:S01]  /*7a10*/  SHF.R.U32.HI R7, RZ, R18, R15 ;  /* 0x00000012ff077219 */ /* 0x001fe2000001160f */
[----:B--2---:R-:W-:Y:S01]  /*7a20*/  IMAD.MOV R23, RZ, RZ, -R23 ;  /* 0x000000ffff177224 */ /* 0x004fe200078e0a17 */
[----:B------:R-:W-:Y:S01]  /*7a30*/  IADD3 R13, P0, RZ, -R19, RZ ;  /* 0x80000013ff0d7210 */ /* 0x000fe20007f1e0ff */
[----:B------:R-:W-:Y:S02]  /*7a40*/  ULDC UR6, c[0x0][0x154] ;  /* 0x0000550000067ab9 */ /* 0x000fe40000000800 */
[----:B------:R-:W-:Y:S02]  /*7a50*/  IMAD R25, R25, R23, R22 ;  /* 0x0000001719197224 */ /* 0x000fe400078e0216 */
[----:B------:R-:W0:Y:S01]  /*7a60*/  LDC R14, c[0x0][0x618] ;  /* 0x00018600ff0e7b82 */ /* 0x000e220000000800 */
[----:B------:R-:W-:-:S02]  /*7a70*/  IMAD.X R7, RZ, RZ, ~R7, P0 ;  /* 0x000000ffff077224 */ /* 0x000fc400000e0e07 */
[----:B------:R-:W-:-:S04]  /*7a80*/  IMAD.WIDE.U32 R10, R13, R20, R2 ;  /* 0x000000140d0a7225 */ /* 0x000fc800078e0002 */
[----:B------:R-:W-:Y:S01]  /*7a90*/  IMAD R12, R7, R20, RZ ;  /* 0x00000014070c7224 */ /* 0x000fe200078e02ff */
[----:B---3--:R-:W2:Y:S03]  /*7aa0*/  LDC R26, c[0x0][0x608] ;  /* 0x00018200ff1a7b82 */ /* 0x008ea60000000800 */
[----:B------:R-:W-:Y:S02]  /*7ab0*/  IMAD R7, R13, R21, R12 ;  /* 0x000000150d077224 */ /* 0x000fe400078e020c */
[----:B------:R-:W-:Y:S02]  /*7ac0*/  IMAD.MOV.U32 R13, RZ, RZ, 0x1 ;  /* 0x00000001ff0d7424 */ /* 0x000fe400078e00ff */
[----:B------:R-:W-:Y:S01]  /*7ad0*/  IMAD.IADD R7, R11, 0x1, R7 ;  /* 0x000000010b077824 */ /* 0x000fe200078e0207 */
[----:B------:R-:W3:Y:S01]  /*7ae0*/  LDC R28, c[0x0][0x658] ;  /* 0x00019600ff1c7b82 */ /* 0x000ee20000000800 */
[----:B------:R-:W-:-:S02]  /*7af0*/  I2FP.F32.U32 R11, R24 ;  /* 0x00000018000b7245 */ /* 0x000fc40000201000 */
[----:B-1----:R-:W-:-:S03]  /*7b00*/  ISETP.NE.U32.AND P0, PT, R30, RZ, PT ;  /* 0x000000ff1e00720c */ /* 0x002fc60003f05070 */
[----:B------:R-:W-:Y:S01]  /*7b10*/  FMUL R12, R11, UR6 ;  /* 0x000000060b0c7c20 */ /* 0x000fe20008400000 */
[----:B------:R-:W-:Y:S01]  /*7b20*/  ISETP.NE.AND.EX P0, PT, R31, RZ, PT, P0 ;  /* 0x000000ff1f00720c */ /* 0x000fe20003f05300 */
[----:B------:R-:W1:Y:S01]  /*7b30*/  LDC R23, c[0x0][0x148] ;  /* 0x00005200ff177b82 */ /* 0x000e620000000800 */
[-CC-:B0-----:R-:W-:Y:S01]  /*7b40*/  SHF.R.U64 R18, R10, R14.reuse, R7.reuse ;  /* 0x0000000e0a127219 */ /* 0x181fe20000001207 */
[----:B------:R0:W4:Y:S01]  /*7b50*/  F2I.U32.TRUNC.NTZ R20, R12 ;  /* 0x0000000c00147305 */ /* 0x000122000020f000 */
[----:B------:R-:W-:Y:S01]  /*7b60*/  SHF.R.U32.HI R7, RZ, R14, R7 ;  /* 0x0000000eff077219 */ /* 0x000fe20000011607 */
[----:B------:R-:W-:-:S04]  /*7b70*/  IMAD.MOV.U32 R11, RZ, RZ, -0x1 ;  /* 0xffffffffff0b7424 */ /* 0x000fc800078e00ff */
[----:B------:R-:W0:Y:S01]  /*7b80*/  LDC R22, c[0x0][0x600] ;  /* 0x00018000ff167b82 */ /* 0x000e220000000800 */
[-CC-:B--2---:R-:W-:Y:S02]  /*7b90*/  SHF.R.U64 R16, R18, R26.reuse, R7.reuse ;  /* 0x0000001a12107219 */ /* 0x184fe40000001207 */
[----:B------:R-:W-:-:S05]  /*7ba0*/  SHF.R.U32.HI R7, RZ, R26, R7 ;  /* 0x0000001aff077219 */ /* 0x000fca0000011607 */
[----:B------:R-:W2:Y:S01]  /*7bb0*/  LDC R29, c[0x0][0x648] ;  /* 0x00019200ff1d7b82 */ /* 0x000ea20000000800 */
[-C--:B---3--:R-:W-:Y:S02]  /*7bc0*/  SHF.L.U32 R10, R11, R28.reuse, RZ ;  /* 0x0000001c0b0a7219 */ /* 0x088fe400000006ff */
[--C-:B------:R-:W-:Y:S02]  /*7bd0*/  SHF.R.U64 R21, R16, R28, R7.reuse ;  /* 0x0000001c10157219 */ /* 0x100fe40000001207 */
[----:B------:R-:W-:Y:S02]  /*7be0*/  LOP3.LUT R27, RZ, R10, RZ, 0x33, !PT ;  /* 0x0000000aff1b7212 */ /* 0x000fe400078e33ff */
[-C--:B------:R-:W-:Y:S01]  /*7bf0*/  SHF.R.U32.HI R11, RZ, R28.reuse, R7 ;  /* 0x0000001cff0b7219 */ /* 0x080fe20000011607 */
[----:B------:R-:W3:Y:S01]  /*7c00*/  LDC R32, c[0x0][0x638] ;  /* 0x00018e00ff207b82 */ /* 0x000ee20000000800 */
[----:B------:R-:W-:Y:S01]  /*7c10*/  SHF.L.U32 R26, R13, R28, RZ ;  /* 0x0000001c0d1a7219 */ /* 0x000fe200000006ff */
[----:B------:R-:W-:-:S06]  /*7c20*/  IMAD.MOV.U32 R10, RZ, RZ, R21 ;  /* 0x000000ffff0a7224 */ /* 0x000fcc00078e0015 */
[----:B------:R-:W0:Y:S01]  /*7c30*/  LDC R33, c[0x0][0x610] ;  /* 0x00018400ff217b82 */ /* 0x000e220000000800 */
[----:B----4-:R-:W-:Y:S05]  /*7c40*/  @!P0 BRA `(.L_x_170) ;  /* 0x0000000000288947 */ /* 0x010fea0003800000 */
[----:B------:R-:W4:Y:S02]  /*7c50*/  LDC R10, c[0x0][0x64c] ;  /* 0x00019300ff0a7b82 */ /* 0x000f240000000800 */
[----:B----4-:R-:W-:-:S05]  /*7c60*/  IADD3 R7, P0, R21, R10, RZ ;  /* 0x0000000a15077210 */ /* 0x010fca0007f1e0ff */
[----:B------:R-:W-:-:S04]  /*7c70*/  IMAD.X R17, RZ, RZ, R11, P0 ;  /* 0x000000ffff117224 */ /* 0x000fc800000e060b */
[----:B------:R-:W-:-:S04]  /*7c80*/  IMAD.WIDE.U32 R10, R17, R30, RZ ;  /* 0x0000001e110a7225 */ /* 0x000fc800078e00ff */
[----:B0-----:R-:W-:-:S04]  /*7c90*/  IMAD.WIDE.U32 R12, P0, R7, R31, R10 ;  /* 0x0000001f070c7225 */ /* 0x001fc8000780000a */
[----:B------:R-:W-:-:S04]  /*7ca0*/  IMAD.WIDE.U32 R10, R7, R30, RZ ;  /* 0x0000001e070a7225 */ /* 0x000fc800078e00ff */
[----:B------:R-:W-:Y:S01]  /*7cb0*/  IMAD.X R15, RZ, RZ, RZ, P0 ;  /* 0x000000ffff0f7224 */ /* 0x000fe200000e06ff */
[----:B------:R-:W-:Y:S01]  /*7cc0*/  IADD3 RZ, P0, R11, R12, RZ ;  /* 0x0000000c0bff7210 */ /* 0x000fe20007f1e0ff */
[----:B------:R-:W-:-:S04]  /*7cd0*/  IMAD.MOV.U32 R14, RZ, RZ, R13 ;  /* 0x000000ffff0e7224 */ /* 0x000fc800078e000d */
[----:B------:R-:W-:-:S08]  /*7ce0*/  IMAD.WIDE.U32.X R10, R17, R31, R14, P0 ;  /* 0x0000001f110a7225 */ /* 0x000fd000000e040e */
.L_x_170:
[----:B--2---:R-:W-:Y:S01]  /*7cf0*/  SHF.R.U64 R7, R10, R29, R11 ;  /* 0x0000001d0a077219 */ /* 0x004fe2000000120b */
[----:B0-----:R-:W-:Y:S01]  /*7d00*/  VIADD R11, R22, 0xffffffff ;  /* 0xffffffff160b7836 */ /* 0x001fe20000000000 */
[----:B------:R-:W-:Y:S01]  /*7d10*/  LOP3.LUT R28, R16, R27, RZ, 0xc0, !PT ;  /* 0x0000001b101c7212 */ /* 0x000fe200078ec0ff */
[----:B------:R-:W-:Y:S02]  /*7d20*/  IMAD.MOV R20, RZ, RZ, -R20 ;  /* 0x000000ffff147224 */ /* 0x000fe400078e0a14 */
[----:B------:R-:W-:Y:S01]  /*7d30*/  IMAD.MOV R10, RZ, RZ, -R7 ;  /* 0x000000ffff0a7224 */ /* 0x000fe200078e0a07 */
[----:B------:R-:W-:Y:S01]  /*7d40*/  LOP3.LUT R18, R18, R11, RZ, 0xc0, !PT ;  /* 0x0000000b12127212 */ /* 0x000fe200078ec0ff */
[----:B------:R-:W-:Y:S02]  /*7d50*/  IMAD R28, R26, R7, R28 ;  /* 0x000000071a1c7224 */ /* 0x000fe400078e021c */
[----:B-1----:R-:W-:Y:S02]  /*7d60*/  @P2 IMAD R25, R23, R20, R24 ;  /* 0x0000001417192224 */ /* 0x002fe400078e0218 */
[----:B---3--:R-:W-:-:S02]  /*7d70*/  IMAD R7, R10, R32, R21 ;  /* 0x000000200a077224 */ /* 0x008fc400078e0215 */
[----:B------:R-:W-:Y:S02]  /*7d80*/  IMAD R28, R28, R33, R25 ;  /* 0x000000211c1c7224 */ /* 0x000fe400078e0219 */
[----:B------:R-:W-:Y:S02]  /*7d90*/  IMAD R7, R7, R22, R18 ;  /* 0x0000001607077224 */ /* 0x000fe400078e0212 */
[----:B------:R-:W-:-:S03]  /*7da0*/  IMAD.MOV.U32 R10, RZ, RZ, 0x1 ;  /* 0x00000001ff0a7424 */ /* 0x000fc600078e00ff */
[----:B------:R-:W-:Y:S02]  /*7db0*/  SEL R11, R7, R28, !P2 ;  /* 0x0000001c070b7207 */ /* 0x000fe40005000000 */
[----:B------:R-:W-:Y:S01]  /*7dc0*/  SEL R28, R28, R7, !P2 ;  /* 0x000000071c1c7207 */ /* 0x000fe20005000000 */
[----:B------:R-:W-:-:S07]  /*7dd0*/  IMAD.MOV.U32 R7, RZ, RZ, R19 ;  /* 0x000000ffff077224 */ /* 0x000fce00078e0013 */
.L_x_168:
[----:B------:R-:W-:Y:S01]  /*7de0*/  LOP3.LUT P0, RZ, R10, 0xff, RZ, 0xc0, !PT ;  /* 0x000000ff0aff7812 */ /* 0x000fe2000780c0ff */
[----:B------:R-:W-:-:S12]  /*7df0*/  IMAD.MOV.U32 R10, RZ, RZ, R28 ;  /* 0x000000ffff0a7224 */ /* 0x000fd800078e001c */
[----:B------:R-:W-:Y:S05]  /*7e00*/  @P0 BRA `(.L_x_171) ;  /* 0xffffff9000e80947 */ /* 0x000fea000383ffff */
[----:B------:R-:W-:Y:S05]  /*7e10*/  EXIT ;  /* 0x000000000000794d */ /* 0x000fea0003800000 */
.L_x_7:
[----:B0-----:R-:W-:Y:S01]  /*7e20*/  ULDC.64 UR4, c[0x0][0x650] ;  /* 0x0001940000047ab9 */ /* 0x001fe20000000a00 */
        /* <DEDUP_REMOVED lines=25> */
.L_x_173:
[----:B------:R-:W0:Y:S01]  /*7fc0*/  LDC.64 R28, c[0x0][0x640] ;  /* 0x00019000ff1c7b82 */ /* 0x000e220000000a00 */
[-CC-:B------:R-:W-:Y:S01]  /*7fd0*/  SHF.R.U64 R21, R16, R6.reuse, R17.reuse ;  /* 0x0000000610157219 */ /* 0x180fe20000001211 */
[----:B------:R-:W-:Y:S01]  /*7fe0*/  IMAD.MOV.U32 R31, RZ, RZ, 0x1 ;  /* 0x00000001ff1f7424 */ /* 0x000fe200078e00ff */
[----:B------:R-:W-:Y:S02]  /*7ff0*/  SHF.R.U32.HI R5, RZ, R6, R17 ;  /* 0x00000006ff057219 */ /* 0x000fe40000011611 */
        /* <DEDUP_REMOVED lines=9> */
[----:B0-----:R-:W-:Y:S01]  /*8090*/  ISETP.NE.U32.AND P0, PT, R28, RZ, PT ;  /* 0x000000ff1c00720c */ /* 0x001fe20003f05070 */
[----:B------:R-:W-:-:S03]  /*80a0*/  IMAD.MOV.U32 R11, RZ, RZ, -0x1 ;  /* 0xffffffffff0b7424 */ /* 0x000fc600078e00ff */
[----:B------:R-:W-:Y:S02]  /*80b0*/  ISETP.NE.AND.EX P0, PT, R29, RZ, PT, P0 ;  /* 0x000000ff1d00720c */ /* 0x000fe40003f05300 */
[----:B------:R-:W0:Y:S01]  /*80c0*/  LDC R24, c[0x0][0x600] ;  /* 0x00018000ff187b82 */ /* 0x000e220000000800 */
[-CC-:B-1----:R-:W-:Y:S02]  /*80d0*/  SHF.R.U64 R18, R10, R14.reuse, R5.reuse ;  /* 0x0000000e0a127219 */ /* 0x182fe40000001205 */
[----:B------:R-:W-:-:S05]  /*80e0*/  SHF.R.U32.HI R5, RZ, R14, R5 ;  /* 0x0000000eff057219 */ /* 0x000fca0000011605 */
        /* <DEDUP_REMOVED lines=21> */
.L_x_174:
[----:B-1----:R-:W-:Y:S01]  /*8240*/  SHF.R.U64 R6, R10, R25, R11 ;  /* 0x000000190a067219 */ /* 0x002fe2000000120b */
[----:B0-----:R-:W-:Y:S01]  /*8250*/  VIADD R11, R24, 0xffffffff ;  /* 0xffffffff180b7836 */ /* 0x001fe20000000000 */
[----:B------:R-:W-:Y:S01]  /*8260*/  SHF.L.U32 R9, R31, R26, RZ ;  /* 0x0000001a1f097219 */ /* 0x000fe200000006ff */
[----:B------:R-:W-:Y:S01]  /*8270*/  @P2 IMAD R12, R13, R20, R8 ;  /* 0x000000140d0c2224 */ /* 0x000fe200078e0208 */
[----:B------:R-:W-:Y:S01]  /*8280*/  LOP3.LUT R5, R22, R33, RZ, 0xc0, !PT ;  /* 0x0000002116057212 */ /* 0x000fe200078ec0ff */
[----:B------:R-:W-:Y:S01]  /*8290*/  IMAD.MOV R10, RZ, RZ, -R6 ;  /* 0x000000ffff0a7224 */ /* 0x000fe200078e0a06 */
[----:B------:R-:W-:Y:S01]  /*82a0*/  LOP3.LUT R18, R18, R11, RZ, 0xc0, !PT ;  /* 0x0000000b12127212 */ /* 0x000fe200078ec0ff */
[----:B------:R-:W-:Y:S02]  /*82b0*/  IMAD.MOV.U32 R8, RZ, RZ, 0x1 ;  /* 0x00000001ff087424 */ /* 0x000fe400078e00ff */
[----:B------:R-:W-:Y:S02]  /*82c0*/  IMAD R9, R9, R6, R5 ;  /* 0x0000000609097224 */ /* 0x000fe400078e0205 */
[----:B--2---:R-:W-:-:S02]  /*82d0*/  IMAD R5, R10, R27, R23 ;  /* 0x0000001b0a057224 */ /* 0x004fc400078e0217 */
[----:B---3--:R-:W-:Y:S02]  /*82e0*/  IMAD R6, R9, R30, R12 ;  /* 0x0000001e09067224 */ /* 0x008fe400078e020c */
[----:B------:R-:W-:Y:S01]  /*82f0*/  IMAD R9, R5, R24, R18 ;  /* 0x0000001805097224 */ /* 0x000fe200078e0212 */
[----:B------:R-:W-:Y:S01]  /*8300*/  PRMT R5, R8, 0x7610, R5 ;  /* 0x0000761008057816 */ /* 0x000fe20000000005 */
[----:B------:R-:W-:-:S03]  /*8310*/  IMAD.MOV.U32 R16, RZ, RZ, R21 ;  /* 0x000000ffff107224 */ /* 0x000fc600078e0015 */
[----:B------:R-:W-:Y:S02]  /*8320*/  SEL R17, R9, R6, !P2 ;  /* 0x0000000609117207 */ /* 0x000fe40005000000 */
[----:B------:R-:W-:-:S07]  /*8330*/  SEL R6, R6, R9, !P2 ;  /* 0x0000000906067207 */ /* 0x000fce0005000000 */
.L_x_172:
[----:B------:R-:W-:-:S08]  /*8340*/  NOP ;  /* 0x0000000000007918 */ /* 0x000fd00000000000 */
[----:B------:R-:W0:-:S00]  /*8350*/  USETMAXREG.DEALLOC.CTAPOOL 0x28 ;  /* 0x00000028000079c8 */ /* 0x000e0000080e0500 */
[----:B0-----:R-:W-:-:S13]  /*8360*/  ISETP.NE.AND P0, PT, R7, RZ, PT ;  /* 0x000000ff0700720c */ /* 0x001fda0003f05270 */
[----:B------:R-:W-:Y:S05]  /*8370*/  @P0 EXIT ;  /* 0x000000000000094d */ /* 0x000fea0003800000 */
[----:B------:R-:W-:Y:S01]  /*8380*/  LOP3.LUT P0, RZ, R5, 0xff, RZ, 0xc0, !PT ;  /* 0x000000ff05ff7812 */ /* 0x000fe2000780c0ff */
[----:B------:R-:W-:Y:S02]  /*8390*/  IMAD.MOV.U32 R11, RZ, RZ, 0x1 ;  /* 0x00000001ff0b7424 */ /* 0x000fe400078e00ff */
[----:B------:R-:W-:-:S10]  /*83a0*/  IMAD.MOV.U32 R15, RZ, RZ, RZ ;  /* 0x000000ffff0f7224 */ /* 0x000fd400078e00ff */
[----:B------:R-:W-:Y:S05]  /*83b0*/  @!P0 BRA `(.L_x_175) ;  /* 0x0000000c00308947 */ /* 0x000fea0003800000 */
[----:B------:R-:W0:Y:S01]  /*83c0*/  LDC R5, c[0x0][0x28c] ;  /* 0x0000a300ff057b82 */ /* 0x000e220000000800 */
[----:B------:R-:W-:Y:S01]  /*83d0*/  ULDC UR6, c[0x0][0x658] ;  /* 0x0001960000067ab9 */ /* 0x000fe20000000800 */
[----:B------:R-:W-:Y:S01]  /*83e0*/  UMOV UR9, 0xffffffff ;  /* 0xffffffff00097882 */ /* 0x000fe20000000000 */
[----:B------:R-:W-:Y:S01]  /*83f0*/  ULDC UR8, c[0x0][0xc] ;  /* 0x0000030000087ab9 */ /* 0x000fe20000000800 */
[----:B------:R-:W-:Y:S01]  /*8400*/  USHF.L.U32 UR11, UR9, UR6, URZ ;  /* 0x00000006090b7299 */ /* 0x000fe2000800063f */
[----:B------:R-:W-:Y:S01]  /*8410*/  BSSY B0, `(.L_x_175) ;  /* 0x00000c6000007945 */ /* 0x000fe20003800000 */
[----:B------:R-:W-:Y:S01]  /*8420*/  UMOV UR10, 0x1 ;  /* 0x00000001000a7882 */ /* 0x000fe20000000000 */
[----:B------:R-:W-:Y:S01]  /*8430*/  ULDC UR9, c[0x0][0x10] ;  /* 0x0000040000097ab9 */ /* 0x000fe20000000800 */
[----:B------:R-:W1:Y:S01]  /*8440*/  S2UR UR4, SR_CgaCtaId ;  /* 0x00000000000479c3 */ /* 0x000e620000008800 */
[----:B------:R-:W-:Y:S01]  /*8450*/  UIMAD.WIDE.U32 UR8, UR8, UR9, URZ ;  /* 0x00000009080872a5 */ /* 0x000fe2000f8e003f */
[----:B------:R-:W-:Y:S01]  /*8460*/  IMAD.MOV.U32 R13, RZ, RZ, 0x1 ;  /* 0x00000001ff0d7424 */ /* 0x000fe200078e00ff */
[----:B------:R-:W-:Y:S01]  /*8470*/  USHF.L.U32 UR6, UR10, UR6, URZ ;  /* 0x000000060a067299 */ /* 0x000fe2000800063f */
[----:B------:R-:W-:Y:S01]  /*8480*/  LOP3.LUT R14, R4, 0x2, RZ, 0xfc, !PT ;  /* 0x00000002040e7812 */ /* 0x000fe200078efcff */
[----:B------:R-:W-:Y:S01]  /*8490*/  IMAD.MOV.U32 R11, RZ, RZ, 0x1 ;  /* 0x00000001ff0b7424 */ /* 0x000fe200078e00ff */
[----:B------:R-:W-:Y:S01]  /*84a0*/  ULDC UR10, c[0x0][0x14] ;  /* 0x00000500000a7ab9 */ /* 0x000fe20000000800 */
[----:B------:R-:W-:Y:S01]  /*84b0*/  IMAD.MOV.U32 R15, RZ, RZ, RZ ;  /* 0x000000ffff0f7224 */ /* 0x000fe200078e00ff */
[----:B------:R-:W-:-:S02]  /*84c0*/  UIMAD.WIDE.U32 UR22, UR8, UR10, URZ ;  /* 0x0000000a081672a5 */ /* 0x000fc4000f8e003f */
[----:B------:R-:W-:Y:S01]  /*84d0*/  UIMAD UR13, UR9, UR10, URZ ;  /* 0x0000000a090d72a4 */ /* 0x000fe2000f8e023f */
[----:B------:R-:W-:Y:S01]  /*84e0*/  ULDC UR5, c[0x0][0x600] ;  /* 0x0001800000057ab9 */ /* 0x000fe20000000800 */
[----:B------:R-:W-:Y:S02]  /*84f0*/  ULOP3.LUT UR19, URZ, UR11, URZ, 0x33, !UPT ;  /* 0x0000000b3f137292 */ /* 0x000fe4000f8e333f */
[----:B------:R-:W-:Y:S01]  /*8500*/  UIADD3 UR5, UR5, -0x1, URZ ;  /* 0xffffffff05057890 */ /* 0x000fe2000fffe03f */
[----:B0-----:R-:W-:Y:S01]  /*8510*/  VIADD R5, R5, 0x3f ;  /* 0x0000003f05057836 */ /* 0x001fe20000000000 */
[----:B------:R-:W-:Y:S01]  /*8520*/  UIADD3 UR13, UR23, UR13, URZ ;  /* 0x0000000d170d7290 */ /* 0x000fe2000fffe03f */
[----:B------:R-:W-:-:S03]  /*8530*/  ULDC.64 UR24, c[0x0][0x198] ;  /* 0x0000660000187ab9 */ /* 0x000fc60000000a00 */
[----:B------:R-:W-:Y:S01]  /*8540*/  SHF.R.S32.HI R8, RZ, 0x1f, R5 ;  /* 0x0000001fff087819 */ /* 0x000fe20000011405 */
[----:B-1----:R-:W-:-:S03]  /*8550*/  USHF.L.U32 UR7, UR4, 0x6, URZ ;  /* 0x0000000604077899 */ /* 0x002fc6000800063f */
[----:B------:R-:W-:Y:S01]  /*8560*/  LEA.HI R8, R8, R5, RZ, 0x6 ;  /* 0x0000000508087211 */ /* 0x000fe200078f30ff */
[----:B------:R-:W-:Y:S02]  /*8570*/  USHF.L.U32 UR4, UR4, 0xc, URZ ;  /* 0x0000000c04047899 */ /* 0x000fe4000800063f */
[----:B------:R-:W-:Y:S01]  /*8580*/  ULOP3.LUT UR7, UR7, 0x40, URZ, 0xc0, !UPT ;  /* 0x0000004007077892 */ /* 0x000fe2000f8ec03f */
[----:B------:R-:W-:-:S05]  /*8590*/  SHF.R.S32.HI R10, RZ, 0x6, R8 ;  /* 0x00000006ff0a7819 */ /* 0x000fca0000011408 */
[----:B------:R-:W-:-:S07]  /*85a0*/  VIADD R5, R10, 0x1 ;  /* 0x000000010a057836 */ /* 0x000fce0000000000 */
.L_x_186:
[----:B------:R-:W-:-:S03]  /*85b0*/  UMOV UR8, 0xffffffff ;  /* 0xffffffff00087882 */ /* 0x000fc60000000000 */
[----:B------:R-:W-:Y:S05]  /*85c0*/  BRA.DIV UR8, `(.L_x_176) ;  /* 0x0000000e08787947 */ /* 0x000fea000b800000 */
[----:B------:R-:W-:-:S13]  /*85d0*/  ELECT P0, URZ, PT ;  /* 0x00000000003f782f */ /* 0x000fda0003800000 */
.L_x_196:
[----:B------:R-:W0:Y:S01]  /*85e0*/  LDC R7, c[0x0][0x28c] ;  /* 0x0000a300ff077b82 */ /* 0x000e220000000800 */
[----:B------:R-:W-:Y:S01]  /*85f0*/  BSSY B1, `(.L_x_177) ;  /* 0x0000037000017945 */ /* 0x000fe20003800000 */
[----:B0-----:R-:W-:-:S13]  /*8600*/  ISETP.LT.OR P0, PT, R7, 0x1, !P0 ;  /* 0x000000010700780c */ /* 0x001fda0004701670 */
[----:B------:R-:W-:Y:S05]  /*8610*/  @P0 BRA `(.L_x_178) ;  /* 0x0000000000d00947 */ /* 0x000fea0003800000 */
[----:B------:R-:W-:Y:S01]  /*8620*/  IMAD.SHL.U32 R18, R6, 0x80, RZ ;  /* 0x0000008006127824 */ /* 0x000fe200078e00ff */
[----:B------:R-:W-:Y:S01]  /*8630*/  LEA R17, R17, UR7, 0x7 ;  /* 0x0000000711117c11 */ /* 0x000fe2000f8e38ff */
[----:B------:R-:W-:Y:S02]  /*8640*/  IMAD.MOV.U32 R21, RZ, RZ, RZ ;  /* 0x000000ffff157224 */ /* 0x000fe400078e00ff */
[----:B------:R-:W-:Y:S02]  /*8650*/  IMAD.MOV.U32 R6, RZ, RZ, R5 ;  /* 0x000000ffff067224 */ /* 0x000fe400078e0005 */
[----:B------:R-:W-:Y:S02]  /*8660*/  IMAD.MOV.U32 R7, RZ, RZ, R11 ;  /* 0x000000ffff077224 */ /* 0x000fe400078e000b */
[----:B------:R-:W-:-:S07]  /*8670*/  IMAD.MOV.U32 R8, RZ, RZ, R15 ;  /* 0x000000ffff087224 */ /* 0x000fce00078e000f */
.L_x_181:
[----:B------:R-:W0:Y:S01]  /*8680*/  S2R R12, SR_CgaCtaId ;  /* 0x00000000000c7919 */ /* 0x000e220000008800 */
[----:B------:R-:W-:Y:S02]  /*8690*/  MOV R9, 0x400 ;  /* 0x0000040000097802 */ /* 0x000fe40000000f00 */
[----:B------:R-:W-:Y:S02]  /*86a0*/  LOP3.LUT P1, RZ, R0, 0x7f, RZ, 0xc0, !PT ;  /* 0x0000007f00ff7812 */ /* 0x000fe4000782c0ff */
[----:B0-----:R-:W-:Y:S02]  /*86b0*/  LEA R19, R12, R9, 0x18 ;  /* 0x000000090c137211 */ /* 0x001fe400078ec0ff */
[----:B------:R-:W-:-:S09]  /*86c0*/  SHF.L.U32 R9, R7, 0x1f, RZ ;  /* 0x0000001f07097819 */ /* 0x000fd200000006ff */
[----:B------:R-:W0:Y:S01]  /*86d0*/  @!P1 LDC R12, c[0x0][0x500] ;  /* 0x00014000ff0c9b82 */ /* 0x000e220000000800 */
[----:B------:R-:W-:-:S04]  /*86e0*/  IMAD R20, R8, 0x8, R19 ;  /* 0x0000000808147824 */ /* 0x000fc800078e0213 */
[----:B------:R-:W1:Y:S02]  /*86f0*/  SYNCS.PHASECHK.TRANS64.TRYWAIT P0, [R20+URZ+0x18], R9 ;  /* 0x00001809140075a7 */ /* 0x000e64000800017f */
[----:B-1----:R-:W-:Y:S05]  /*8700*/  @!P0 BRA `(.L_x_179) ;  /* 0x0000000c00488947 */ /* 0x002fea0003800000 */
.L_x_197:
[----:B-1----:R-:W-:Y:S01]  /*8710*/  PRMT R9, R14, 0x9910, RZ ;  /* 0x000099100e097816 */ /* 0x002fe200000000ff */
[----:B0-----:R0:W-:Y:S03]  /*8720*/  @!P1 SYNCS.ARRIVE.TRANS64 RZ, [R20+URZ], R12 ;  /* 0x0000000c14ff99a7 */ /* 0x0011e6000800003f */
[----:B------:R-:W-:-:S13]  /*8730*/  ISETP.NE.AND P0, PT, R9, 0x2, PT ;  /* 0x000000020900780c */ /* 0x000fda0003f05270 */
[----:B0-----:R-:W-:Y:S05]  /*8740*/  @P0 BRA `(.L_x_180) ;  /* 0x0000000000040947 */ /* 0x001fea0003800000 */
[----:B------:R-:W-:Y:S01]  /*8750*/  BPT.TRAP 0x1 ;  /* 0x000000040000795c */ /* 0x000fe20000300000 */
.L_x_180:
[----:B------:R-:W-:Y:S01]  /*8760*/  R2UR UR8, R8 ;  /* 0x00000000080872ca */ /* 0x000fe200000e0000 */
[----:B------:R-:W-:Y:S01]  /*8770*/  VIADD R6, R6, 0xffffffff ;  /* 0xffffffff06067836 */ /* 0x000fe20000000000 */
[----:B------:R-:W-:Y:S01]  /*8780*/  R2UR UR18, R19 ;  /* 0x00000000131272ca */ /* 0x000fe200000e0000 */
[----:B------:R-:W-:Y:S01]  /*8790*/  UIADD3 UR14, UP0, UR24, 0xf0, URZ ;  /* 0x000000f0180e7890 */ /* 0x000fe2000ff1e03f */
[----:B------:R-:W-:Y:S01]  /*87a0*/  R2UR UR20, R18 ;  /* 0x00000000121472ca */ /* 0x000fe200000e0000 */
[----:B------:R-:W-:Y:S01]  /*87b0*/  UIADD3 UR26, UP1, UR24, 0x1f0, URZ ;  /* 0x000001f0181a7890 */ /* 0x000fe2000ff3e03f */
[----:B------:R-:W-:Y:S01]  /*87c0*/  R2UR UR9, R20 ;  /* 0x00000000140972ca */ /* 0x000fe200000e0000 */
[----:B------:R-:W-:Y:S01]  /*87d0*/  UIADD3.X UR15, URZ, UR25, URZ, UP0, !UPT ;  /* 0x000000193f0f7290 */ /* 0x000fe200087fe43f */
[----:B------:R-:W-:Y:S01]  /*87e0*/  R2UR UR10, R21 ;  /* 0x00000000150a72ca */ /* 0x000fe200000e0000 */
[----:B------:R-:W-:Y:S01]  /*87f0*/  VIADD R8, R8, 0x1 ;  /* 0x0000000108087836 */ /* 0x000fe20000000000 */
[----:B------:R-:W-:Y:S01]  /*8800*/  R2UR UR12, R16 ;  /* 0x00000000100c72ca */ /* 0x000fe200000e0000 */
[----:B------:R-:W-:Y:S01]  /*8810*/  UIADD3.X UR27, URZ, UR25, URZ, UP1, !UPT ;  /* 0x000000193f1b7290 */ /* 0x000fe20008ffe43f */
[----:B------:R-:W-:Y:S01]  /*8820*/  R2UR UR21, R17 ;  /* 0x00000000111572ca */ /* 0x000fe200000e0000 */
[----:B------:R-:W-:Y:S01]  /*8830*/  USHF.L.U32 UR8, UR8, 0xd, URZ ;  /* 0x0000000d08087899 */ /* 0x000fe2000800063f */
[----:B------:R-:W-:Y:S01]  /*8840*/  ISETP.GT.AND P1, PT, R6, 0x1, PT ;  /* 0x000000010600780c */ /* 0x000fe20003f24270 */
[----:B------:R-:W-:Y:S01]  /*8850*/  UMOV UR16, 0x0 ;  /* 0x0000000000107882 */ /* 0x000fe20000000000 */
[----:B------:R-:W-:Y:S01]  /*8860*/  UMOV UR17, 0x10000000 ;  /* 0x1000000000117882 */ /* 0x000fe20000000000 */
[----:B------:R-:W-:Y:S01]  /*8870*/  ULOP3.LUT UR11, UR8, 0x1000, UR4, 0xf8, !UPT ;  /* 0x00001000080b7892 */ /* 0x000fe2000f8ef804 */
[C---:B------:R-:W-:Y:S01]  /*8880*/  ISETP.NE.AND P0, PT, R8.reuse, 0x3, PT ;  /* 0x000000030800780c */ /* 0x040fe20003f05270 */
[----:B------:R-:W-:Y:S01]  /*8890*/  UIADD3 UR8, UR18, 0x100, UR8 ;  /* 0x0000010012087890 */ /* 0x000fe2000fffe008 */
[----:B------:R-:W-:Y:S01]  /*88a0*/  VIADD R21, R21, 0x40 ;  /* 0x0000004015157836 */ /* 0x000fe20000000000 */
[----:B------:R-:W-:Y:S01]  /*88b0*/  UIADD3 UR18, UR18, 0x6100, UR11 ;  /* 0x0000610012127890 */ /* 0x000fe2000fffe00b */
[----:B------:R-:W-:Y:S01]  /*88c0*/  SEL R12, RZ, 0x1, P0 ;  /* 0x00000001ff0c7807 */ /* 0x000fe20000000000 */
[----:B------:R-:W-:Y:S01]  /*88d0*/  UMOV UR28, 0x30000 ;  /* 0x00030000001c7882 */ /* 0x000fe20000000000 */
[----:B------:R-:W-:Y:S01]  /*88e0*/  UMOV UR11, UR20 ;  /* 0x00000014000b7c82 */ /* 0x000fe20008000000 */
[----:B------:R-:W-:-:S02]  /*88f0*/  SEL R8, R8, RZ, P0 ;  /* 0x000000ff08087207 */ /* 0x000fc40000000000 */
[----:B------:R-:W-:Y:S01]  /*8900*/  LOP3.LUT R7, R7, R12, RZ, 0x3c, !PT ;  /* 0x0000000c07077212 */ /* 0x000fe200078e3cff */
[----:B------:R0:W-:Y:S02]  /*8910*/  UTMALDG.3D [UR8], [UR14], desc[UR16] ;  /* 0x000010080e0075b4 */ /* 0x0001e40008011000 */
[----:B0-----:R-:W-:Y:S01]  /*8920*/  UMOV UR8, UR18 ;  /* 0x0000001200087c82 */ /* 0x001fe20008000000 */
[----:B------:R-:W-:Y:S02]  /*8930*/  UMOV UR11, UR21 ;  /* 0x00000015000b7c82 */ /* 0x000fe40008000000 */
[----:B------:R0:W-:Y:S02]  /*8940*/  UTMALDG.3D.MULTICAST [UR8], [UR26], UR28, desc[UR16] ;  /* 0x000010081a0073b4 */ /* 0x0001e4000801181c */
[----:B0-----:R-:W-:Y:S05]  /*8950*/  @P1 BRA `(.L_x_181) ;  /* 0xfffffffc00481947 */ /* 0x001fea000383ffff */
.L_x_178:
[----:B------:R-:W-:Y:S05]  /*8960*/  BSYNC B1 ;  /* 0x0000000000017941 */ /* 0x000fea0003800000 */
.L_x_177:
[----:B------:R-:W-:Y:S01]  /*8970*/  LOP3.LUT P1, RZ, R13, 0xff, RZ, 0xc0, !PT ;  /* 0x000000ff0dff7812 */ /* 0x000fe2000782c0ff */
[C---:B------:R-:W-:Y:S01]  /*8980*/  IMAD.IADD R15, R10.reuse, 0x1, R15 ;  /* 0x000000010a0f7824 */ /* 0x040fe200078e020f */
[----:B------:R-:W-:Y:S01]  /*8990*/  ULDC.64 UR8, c[0x0][0x650] ;  /* 0x0001940000087ab9 */ /* 0x000fe20000000a00 */
[C---:B------:R-:W-:Y:S01]  /*89a0*/  ISETP.GE.U32.AND P3, PT, R10.reuse, 0x3, PT ;  /* 0x000000030a00780c */ /* 0x040fe20003f66070 */
[----:B------:R-:W-:Y:S01]  /*89b0*/  BSSY B1, `(.L_x_182) ;  /* 0x0000069000017945 */ /* 0x000fe20003800000 */
[----:B------:R-:W-:Y:S01]  /*89c0*/  IMAD.MOV.U32 R17, RZ, RZ, -0x1 ;  /* 0xffffffffff117424 */ /* 0x000fe200078e00ff */
[----:B------:R-:W-:Y:S01]  /*89d0*/  ISETP.GT.U32.AND P0, PT, R15, 0x2, PT ;  /* 0x000000020f00780c */ /* 0x000fe20003f04070 */
[----:B------:R-:W-:Y:S01]  /*89e0*/  IMAD.MOV.U32 R16, RZ, RZ, -0x1 ;  /* 0xffffffffff107424 */ /* 0x000fe200078e00ff */
[----:B------:R-:W-:Y:S02]  /*89f0*/  PRMT R13, RZ, 0x7610, R13 ;  /* 0x00007610ff0d7816 */ /* 0x000fe4000000000d */
[----:B------:R-:W-:-:S03]  /*8a00*/  ISETP.LT.U32.AND P0, PT, R10, 0x3, P0 ;  /* 0x000000030a00780c */ /* 0x000fc60000701070 */
[----:B------:R-:W0:Y:S01]  /*8a10*/  @P1 S2R R7, SR_CgaCtaId ;  /* 0x0000000000071919 */ /* 0x000e220000008800 */
[----:B------:R-:W-:-:S04]  /*8a20*/  @P1 MOV R6, 0x400 ;  /* 0x0000040000061802 */ /* 0x000fc80000000f00 */
[----:B0-----:R-:W-:Y:S01]  /*8a30*/  @P1 LEA R8, R7, R6, 0x18 ;  /* 0x0000000607081211 */ /* 0x001fe200078ec0ff */
[----:B------:R-:W-:Y:S01]  /*8a40*/  IMAD.WIDE.U32 R6, R15, -0x55555555, RZ ;  /* 0xaaaaaaab0f067825 */ /* 0x000fe200078e00ff */
[----:B------:R-:W-:Y:S02]  /*8a50*/  SEL R6, RZ, 0x1, !P0 ;  /* 0x00000001ff067807 */ /* 0x000fe40004000000 */
[----:B------:R0:W-:Y:S01]  /*8a60*/  @P1 SYNCS.ARRIVE.TRANS64.A1T0 RZ, [R8+URZ+0x48], RZ ;  /* 0x000048ff08ff19a7 */ /* 0x0001e2000810003f */
[----:B------:R-:W-:Y:S02]  /*8a70*/  IADD3 R2, P1, R2, UR22, RZ ;  /* 0x0000001602027c10 */ /* 0x000fe4000ff3e0ff */
[----:B------:R-:W-:Y:S01]  /*8a80*/  LOP3.LUT R11, R11, R6, RZ, 0x3c, !PT ;  /* 0x000000060b0b7212 */ /* 0x000fe200078e3cff */
[----:B------:R-:W-:Y:S01]  /*8a90*/  IMAD.MOV.U32 R6, RZ, RZ, -0x1 ;  /* 0xffffffffff067424 */ /* 0x000fe200078e00ff */
[----:B------:R-:W-:Y:S02]  /*8aa0*/  IADD3.X R3, R3, UR13, RZ, P1, !PT ;  /* 0x0000000d03037c10 */ /* 0x000fe40008ffe4ff */
[----:B------:R-:W-:-:S02]  /*8ab0*/  ISETP.GE.U32.AND P0, PT, R2, UR8, PT ;  /* 0x0000000802007c0c */ /* 0x000fc4000bf06070 */
[----:B0-----:R-:W-:Y:S02]  /*8ac0*/  SHF.R.U32.HI R8, RZ, 0x1, R7 ;  /* 0x00000001ff087819 */ /* 0x001fe40000011607 */
[----:B------:R-:W-:Y:S02]  /*8ad0*/  ISETP.GE.U32.AND.EX P0, PT, R3, UR9, PT, P0 ;  /* 0x0000000903007c0c */ /* 0x000fe4000bf06100 */
[----:B------:R-:W-:Y:S01]  /*8ae0*/  @P3 LOP3.LUT R11, R11, 0x1, R8, 0x78, !PT ;  /* 0x000000010b0b3812 */ /* 0x000fe200078e7808 */
[----:B------:R-:W-:Y:S01]  /*8af0*/  IMAD R15, R8, -0x3, R15 ;  /* 0xfffffffd080f7824 */ /* 0x000fe200078e020f */
[----:B------:R-:W-:-:S09]  /*8b00*/  PRMT R7, RZ, 0x7610, R7 ;  /* 0x00007610ff077816 */ /* 0x000fd20000000007 */
[----:B------:R-:W-:Y:S05]  /*8b10*/  @P0 BRA `(.L_x_183) ;  /* 0x0000000400480947 */ /* 0x000fea0003800000 */
[----:B------:R-:W0:Y:S01]  /*8b20*/  S2R R17, SR_CTAID.X ;  /* 0x0000000000117919 */ /* 0x000e220000002500 */
[----:B------:R-:W-:Y:S01]  /*8b30*/  ULDC.64 UR8, c[0x0][0x628] ;  /* 0x00018a0000087ab9 */ /* 0x000fe20000000a00 */
[----:B------:R-:W1:Y:S01]  /*8b40*/  LDC R18, c[0x0][0x144] ;  /* 0x00005100ff127b82 */ /* 0x000e620000000800 */
[----:B------:R-:W-:Y:S01]  /*8b50*/  ISETP.NE.U32.AND P0, PT, RZ, UR8, PT ;  /* 0x00000008ff007c0c */ /* 0x000fe2000bf05070 */
[----:B------:R-:W2:Y:S01]  /*8b60*/  S2R R12, SR_CTAID.Y ;  /* 0x00000000000c7919 */ /* 0x000ea20000002600 */
[----:B------:R-:W-:Y:S01]  /*8b70*/  ULDC UR10, c[0x0][0x150] ;  /* 0x00005400000a7ab9 */ /* 0x000fe20000000800 */
[----:B------:R-:W-:Y:S01]  /*8b80*/  ULDC UR11, c[0x0][0x630] ;  /* 0x00018c00000b7ab9 */ /* 0x000fe20000000800 */
[----:B------:R-:W-:Y:S01]  /*8b90*/  ISETP.NE.AND.EX P0, PT, RZ, UR9, PT, P0 ;  /* 0x00000009ff007c0c */ /* 0x000fe2000bf05300 */
[----:B------:R-:W-:Y:S01]  /*8ba0*/  IMAD.MOV.U32 R6, RZ, RZ, R2 ;  /* 0x000000ffff067224 */ /* 0x000fe200078e0002 */
[----:B0-----:R-:W-:-:S05]  /*8bb0*/  I2FP.F32.U32 R7, R17 ;  /* 0x0000001100077245 */ /* 0x001fca0000201000 */
[----:B------:R-:W-:Y:S01]  /*8bc0*/  FMUL R20, R7, UR10 ;  /* 0x0000000a07147c20 */ /* 0x000fe20008400000 */
[----:B------:R-:W-:-:S05]  /*8bd0*/  IMAD.MOV.U32 R7, RZ, RZ, R3 ;  /* 0x000000ffff077224 */ /* 0x000fca00078e0003 */
[----:B--2---:R-:W-:Y:S05]  /*8be0*/  @!P0 BRA `(.L_x_184) ;  /* 0x0000000000288947 */ /* 0x004fea0003800000 */
[----:B------:R-:W-:Y:S02]  /*8bf0*/  ULDC UR10, c[0x0][0x634] ;  /* 0x00018d00000a7ab9 */ /* 0x000fe40000000800 */
[----:B------:R-:W-:-:S05]  /*8c00*/  IADD3 R7, P0, R2, UR10, RZ ;  /* 0x0000000a02077c10 */ /* 0x000fca000ff1e0ff */
[----:B------:R-:W-:-:S04]  /*8c10*/  IMAD.X R19, RZ, RZ, R3, P0 ;  /* 0x000000ffff137224 */ /* 0x000fc800000e0603 */
[----:B------:R-:W-:-:S04]  /*8c20*/  IMAD.WIDE.U32 R8, R19, UR8, RZ ;  /* 0x0000000813087c25 */ /* 0x000fc8000f8e00ff */
[----:B------:R-:W-:-:S04]  /*8c30*/  IMAD.WIDE.U32 R8, P0, R7, UR9, R8 ;  /* 0x0000000907087c25 */ /* 0x000fc8000f800008 */
[----:B------:R-:W-:-:S04]  /*8c40*/  IMAD.WIDE.U32 R6, R7, UR8, RZ ;  /* 0x0000000807067c25 */ /* 0x000fc8000f8e00ff */
[----:B------:R-:W-:Y:S01]  /*8c50*/  IMAD.MOV.U32 R6, RZ, RZ, R9 ;  /* 0x000000ffff067224 */ /* 0x000fe200078e0009 */
[----:B------:R-:W-:Y:S01]  /*8c60*/  IADD3 RZ, P1, R7, R8, RZ ;  /* 0x0000000807ff7210 */ /* 0x000fe20007f3e0ff */
[----:B------:R-:W-:-:S04]  /*8c70*/  IMAD.X R7, RZ, RZ, RZ, P0 ;  /* 0x000000ffff077224 */ /* 0x000fc800000e06ff */
[----:B------:R-:W-:-:S08]  /*8c80*/  IMAD.WIDE.U32.X R6, R19, UR9, R6, P1 ;  /* 0x0000000913067c25 */ /* 0x000fd000088e0406 */
.L_x_184:
[--C-:B------:R-:W-:Y:S01]  /*8c90*/  SHF.R.U64 R16, R6, UR11, R7.reuse ;  /* 0x0000000b06107c19 */ /* 0x100fe20008001207 */
[----:B------:R-:W0:Y:S01]  /*8ca0*/  F2I.U32.TRUNC.NTZ R20, R20 ;  /* 0x0000001400147305 */ /* 0x000e22000020f000 */
[----:B------:R-:W-:Y:S01]  /*8cb0*/  SHF.R.U32.HI R6, RZ, UR11, R7 ;  /* 0x0000000bff067c19 */ /* 0x000fe20008011607 */
[----:B------:R-:W-:Y:S01]  /*8cc0*/  ULDC.64 UR8, c[0x0][0x620] ;  /* 0x0001880000087ab9 */ /* 0x000fe20000000a00 */
[----:B------:R-:W-:Y:S01]  /*8cd0*/  IADD3 R9, P0, RZ, -R16, RZ ;  /* 0x80000010ff097210 */ /* 0x000fe20007f1e0ff */
[----:B------:R-:W-:Y:S01]  /*8ce0*/  ULDC.64 UR10, c[0x0][0x640] ;  /* 0x00019000000a7ab9 */ /* 0x000fe20000000a00 */
[----:B------:R-:W2:Y:S03]  /*8cf0*/  LDC R21, c[0x0][0x148] ;  /* 0x00005200ff157b82 */ /* 0x000ea60000000800 */
[----:B------:R-:W-:Y:S01]  /*8d00*/  IMAD.X R6, RZ, RZ, ~R6, P0 ;  /* 0x000000ffff067224 */ /* 0x000fe200000e0e06 */
[----:B------:R-:W-:-:S03]  /*8d10*/  ISETP.NE.U32.AND P0, PT, RZ, UR10, PT ;  /* 0x0000000aff007c0c */ /* 0x000fc6000bf05070 */
[----:B------:R-:W-:Y:S01]  /*8d20*/  IMAD R8, R6, UR8, RZ ;  /* 0x0000000806087c24 */ /* 0x000fe2000f8e02ff */
[----:B------:R-:W-:Y:S01]  /*8d30*/  ISETP.NE.AND.EX P0, PT, RZ, UR11, PT, P0 ;  /* 0x0000000bff007c0c */ /* 0x000fe2000bf05300 */
[----:B------:R-:W-:Y:S01]  /*8d40*/  IMAD.WIDE.U32 R6, R9, UR8, R2 ;  /* 0x0000000809067c25 */ /* 0x000fe2000f8e0002 */
[----:B------:R-:W-:-:S03]  /*8d50*/  ULDC UR8, c[0x0][0x618] ;  /* 0x0001860000087ab9 */ /* 0x000fc60000000800 */
[----:B------:R-:W-:Y:S01]  /*8d60*/  IMAD R9, R9, UR9, R8 ;  /* 0x0000000909097c24 */ /* 0x000fe2000f8e0208 */
[----:B------:R-:W-:Y:S01]  /*8d70*/  ULDC UR9, c[0x0][0x154] ;  /* 0x0000550000097ab9 */ /* 0x000fe20000000800 */
[----:B0-----:R-:W-:Y:S02]  /*8d80*/  IMAD.MOV R8, RZ, RZ, -R20 ;  /* 0x000000ffff087224 */ /* 0x001fe400078e0a14 */
[----:B------:R-:W-:Y:S02]  /*8d90*/  IMAD.IADD R7, R7, 0x1, R9 ;  /* 0x0000000107077824 */ /* 0x000fe400078e0209 */
[----:B-1----:R-:W-:Y:S01]  /*8da0*/  IMAD R17, R18, R8, R17 ;  /* 0x0000000812117224 */ /* 0x002fe200078e0211 */
[----:B------:R-:W-:Y:S02]  /*8db0*/  I2FP.F32.U32 R8, R12 ;  /* 0x0000000c00087245 */ /* 0x000fe40000201000 */
[--C-:B------:R-:W-:Y:S02]  /*8dc0*/  SHF.R.U64 R18, R6, UR8, R7.reuse ;  /* 0x0000000806127c19 */ /* 0x100fe40008001207 */
[----:B------:R-:W-:Y:S01]  /*8dd0*/  SHF.R.U32.HI R7, RZ, UR8, R7 ;  /* 0x00000008ff077c19 */ /* 0x000fe20008011607 */
[----:B------:R-:W-:Y:S01]  /*8de0*/  FMUL R8, R8, UR9 ;  /* 0x0000000908087c20 */ /* 0x000fe20008400000 */
[----:B------:R-:W-:-:S02]  /*8df0*/  ULDC UR8, c[0x0][0x608] ;  /* 0x0001820000087ab9 */ /* 0x000fc40000000800 */
[--C-:B------:R-:W-:Y:S01]  /*8e00*/  SHF.R.U64 R20, R18, UR8, R7.reuse ;  /* 0x0000000812147c19 */ /* 0x100fe20008001207 */
[----:B------:R0:W1:Y:S01]  /*8e10*/  F2I.U32.TRUNC.NTZ R22, R8 ;  /* 0x0000000800167305 */ /* 0x000062000020f000 */
[----:B------:R-:W-:Y:S01]  /*8e20*/  SHF.R.U32.HI R7, RZ, UR8, R7 ;  /* 0x00000008ff077c19 */ /* 0x000fe20008011607 */
[----:B------:R-:W-:-:S03]  /*8e30*/  ULDC UR8, c[0x0][0x658] ;  /* 0x0001960000087ab9 */ /* 0x000fc60000000800 */
[--C-:B------:R-:W-:Y:S02]  /*8e40*/  SHF.R.U64 R19, R20, UR8, R7.reuse ;  /* 0x0000000814137c19 */ /* 0x100fe40008001207 */
[----:B------:R-:W-:-:S03]  /*8e50*/  SHF.R.U32.HI R23, RZ, UR8, R7 ;  /* 0x00000008ff177c19 */ /* 0x000fc60008011607 */
[----:B------:R-:W-:Y:S02]  /*8e60*/  IMAD.MOV.U32 R6, RZ, RZ, R19 ;  /* 0x000000ffff067224 */ /* 0x000fe400078e0013 */
[----:B------:R-:W-:Y:S01]  /*8e70*/  IMAD.MOV.U32 R7, RZ, RZ, R23 ;  /* 0x000000ffff077224 */ /* 0x000fe200078e0017 */
[----:B0-----:R-:W-:Y:S06]  /*8e80*/  @!P0 BRA `(.L_x_185) ;  /* 0x0000000000288947 */ /* 0x001fec0003800000 */
        /* <DEDUP_REMOVED lines=10> */
.L_x_185:
[----:B------:R-:W-:Y:S01]  /*8f30*/  ULDC UR8, c[0x0][0x648] ;  /* 0x0001920000087ab9 */ /* 0x000fe20000000800 */
[----:B-1----:R-:W-:Y:S01]  /*8f40*/  IMAD.MOV R22, RZ, RZ, -R22 ;  /* 0x000000ffff167224 */ /* 0x002fe200078e0a16 */
[----:B------:R-:W-:Y:S01]  /*8f50*/  SHF.R.U64 R7, R6, UR8, R7 ;  /* 0x0000000806077c19 */ /* 0x000fe20008001207 */
[----:B------:R-:W-:Y:S01]  /*8f60*/  ULDC UR8, c[0x0][0x638] ;  /* 0x00018e0000087ab9 */ /* 0x000fe20000000800 */
[----:B------:R-:W-:Y:S01]  /*8f70*/  LOP3.LUT R6, R20, UR19, RZ, 0xc0, !PT ;  /* 0x0000001314067c12 */ /* 0x000fe2000f8ec0ff */
[----:B--2---:R-:W-:Y:S01]  /*8f80*/  @P2 IMAD R17, R21, R22, R12 ;  /* 0x0000001615112224 */ /* 0x004fe200078e020c */
[----:B------:R-:W-:Y:S01]  /*8f90*/  LOP3.LUT R18, R18, UR5, RZ, 0xc0, !PT ;  /* 0x0000000512127c12 */ /* 0x000fe2000f8ec0ff */
[----:B------:R-:W-:Y:S01]  /*8fa0*/  IMAD.MOV R8, RZ, RZ, -R7 ;  /* 0x000000ffff087224 */ /* 0x000fe200078e0a07 */
[----:B------:R-:W-:Y:S01]  /*8fb0*/  ULDC UR9, c[0x0][0x610] ;  /* 0x0001840000097ab9 */ /* 0x000fe20000000800 */
[----:B------:R-:W-:Y:S02]  /*8fc0*/  IMAD R6, R7, UR6, R6 ;  /* 0x0000000607067c24 */ /* 0x000fe4000f8e0206 */
[----:B------:R-:W-:Y:S01]  /*8fd0*/  IMAD R19, R8, UR8, R19 ;  /* 0x0000000808137c24 */ /* 0x000fe2000f8e0213 */
[----:B------:R-:W-:Y:S01]  /*8fe0*/  ULDC UR8, c[0x0][0x600] ;  /* 0x0001800000087ab9 */ /* 0x000fe20000000800 */
[----:B------:R-:W-:-:S02]  /*8ff0*/  IMAD R6, R6, UR9, R17 ;  /* 0x0000000906067c24 */ /* 0x000fc4000f8e0211 */
[----:B------:R-:W-:Y:S02]  /*9000*/  IMAD R19, R19, UR8, R18 ;  /* 0x0000000813137c24 */ /* 0x000fe4000f8e0212 */
[----:B------:R-:W-:-:S03]  /*9010*/  IMAD.MOV.U32 R7, RZ, RZ, 0x1 ;  /* 0x00000001ff077424 */ /* 0x000fc600078e00ff */
[----:B------:R-:W-:Y:S02]  /*9020*/  SEL R17, R19, R6, !P2 ;  /* 0x0000000613117207 */ /* 0x000fe40005000000 */
[----:B------:R-:W-:-:S07]  /*9030*/  SEL R6, R6, R19, !P2 ;  /* 0x0000001306067207 */ /* 0x000fce0005000000 */
.L_x_183:
[----:B------:R-:W-:Y:S05]  /*9040*/  BSYNC B1 ;  /* 0x0000000000017941 */ /* 0x000fea0003800000 */
.L_x_182:
[----:B------:R-:W-:-:S13]  /*9050*/  LOP3.LUT P0, RZ, R7, 0xff, RZ, 0xc0, !PT ;  /* 0x000000ff07ff7812 */ /* 0x000fda000780c0ff */
[----:B------:R-:W-:Y:S05]  /*9060*/  @P0 BRA `(.L_x_186) ;  /* 0xfffffff400500947 */ /* 0x000fea000383ffff */
[----:B------:R-:W-:Y:S05]  /*9070*/  BSYNC B0 ;  /* 0x0000000000007941 */ /* 0x000fea0003800000 */
.L_x_175:
[----:B------:R-:W-:-:S03]  /*9080*/  UMOV UR8, 0xffffffff ;  /* 0xffffffff00087882 */ /* 0x000fc60000000000 */
[----:B------:R-:W-:Y:S05]  /*9090*/  BRA.DIV UR8, `(.L_x_187) ;  /* 0x0000000208f87947 */ /* 0x000fea000b800000 */
[----:B------:R-:W-:-:S13]  /*90a0*/  ELECT P0, URZ, PT ;  /* 0x00000000003f782f */ /* 0x000fda0003800000 */
.L_x_200:
[----:B------:R-:W-:Y:S04]  /*90b0*/  BSSY B0, `(.L_x_188) ;  /* 0x0000022000007945 */ /* 0x000fe80003800000 */
[----:B------:R-:W-:Y:S05]  /*90c0*/  @!P0 BRA `(.L_x_189) ;  /* 0x0000000000808947 */ /* 0x000fea0003800000 */
[----:B------:R-:W-:-:S04]  /*90d0*/  LOP3.LUT R4, R4, 0x2, RZ, 0xfc, !PT ;  /* 0x0000000204047812 */ /* 0x000fc800078efcff */
[----:B------:R-:W-:-:S13]  /*90e0*/  ISETP.NE.AND P0, PT, R4, 0x3, PT ;  /* 0x000000030400780c */ /* 0x000fda0003f05270 */
[----:B------:R-:W-:Y:S05]  /*90f0*/  @!P0 BRA `(.L_x_190) ;  /* 0x0000000000048947 */ /* 0x000fea0003800000 */
[----:B------:R-:W-:Y:S01]  /*9100*/  BPT.TRAP 0x1 ;  /* 0x000000040000795c */ /* 0x000fe20000300000 */
.L_x_190:
[----:B------:R-:W0:Y:S01]  /*9110*/  S2R R3, SR_CgaCtaId ;  /* 0x0000000000037919 */ /* 0x000e220000008800 */
[----:B------:R-:W-:-:S04]  /*9120*/  MOV R0, 0x400 ;  /* 0x0000040000007802 */ /* 0x000fc80000000f00 */
[----:B0-----:R-:W-:Y:S02]  /*9130*/  LEA R0, R3, R0, 0x18 ;  /* 0x0000000003007211 */ /* 0x001fe400078ec0ff */
[----:B------:R-:W-:-:S03]  /*9140*/  SHF.L.U32 R3, R11, 0x1f, RZ ;  /* 0x0000001f0b037819 */ /* 0x000fc600000006ff */
[----:B------:R-:W-:-:S04]  /*9150*/  VIADD R0, R0, 0x18 ;  /* 0x0000001800007836 */ /* 0x000fc80000000000 */
[C---:B------:R-:W-:Y:S02]  /*9160*/  IMAD R4, R15.reuse, 0x8, R0 ;  /* 0x000000080f047824 */ /* 0x040fe400078e0200 */
[----:B------:R-:W-:Y:S02]  /*9170*/  VIADD R15, R15, 0x1 ;  /* 0x000000010f0f7836 */ /* 0x000fe40000000000 */
[----:B------:R-:W0:Y:S03]  /*9180*/  SYNCS.PHASECHK.TRANS64.TRYWAIT P0, [R4+URZ], R3 ;  /* 0x00000003040075a7 */ /* 0x000e26000800017f */
[----:B------:R-:W-:-:S04]  /*9190*/  ISETP.NE.AND P1, PT, R15, 0x3, PT ;  /* 0x000000030f00780c */ /* 0x000fc80003f25270 */
[----:B------:R-:W-:Y:S02]  /*91a0*/  SEL R2, RZ, 0x1, P1 ;  /* 0x00000001ff027807 */ /* 0x000fe40000800000 */
[----:B------:R-:W-:Y:S02]  /*91b0*/  SEL R15, R15, RZ, P1 ;  /* 0x000000ff0f0f7207 */ /* 0x000fe40000800000 */
[----:B------:R-:W-:-:S03]  /*91c0*/  LOP3.LUT R11, R11, R2, RZ, 0x3c, !PT ;  /* 0x000000020b0b7212 */ /* 0x000fc600078e3cff */
[----:B------:R-:W-:Y:S01]  /*91d0*/  IMAD R6, R15, 0x8, R0 ;  /* 0x000000080f067824 */ /* 0x000fe200078e0200 */
[----:B------:R-:W-:Y:S01]  /*91e0*/  SHF.L.U32 R5, R11, 0x1f, RZ ;  /* 0x0000001f0b057819 */ /* 0x000fe200000006ff */
[----:B0-----:R-:W-:Y:S06]  /*91f0*/  @!P0 BRA `(.L_x_191) ;  /* 0x0000000000c08947 */ /* 0x001fec0003800000 */
.L_x_201:
[----:B------:R-:W1:Y:S01]  /*9200*/  SYNCS.PHASECHK.TRANS64.TRYWAIT P0, [R6+URZ], R5 ;  /* 0x00000005060075a7 */ /* 0x000e62000800017f */
[----:B------:R-:W-:-:S05]  /*9210*/  VIADD R2, R15, 0x1 ;  /* 0x000000010f027836 */ /* 0x000fca0000000000 */
[----:B------:R-:W-:-:S04]  /*9220*/  ISETP.NE.AND P1, PT, R2, 0x3, PT ;  /* 0x000000030200780c */ /* 0x000fc80003f25270 */
[----:B0-----:R-:W-:Y:S02]  /*9230*/  SEL R4, RZ, 0x1, P1 ;  /* 0x00000001ff047807 */ /* 0x001fe40000800000 */
[----:B------:R-:W-:Y:S02]  /*9240*/  SEL R3, R2, RZ, P1 ;  /* 0x000000ff02037207 */ /* 0x000fe40000800000 */
[----:B------:R-:W-:Y:S01]  /*9250*/  LOP3.LUT R4, R11, R4, RZ, 0x3c, !PT ;  /* 0x000000040b047212 */ /* 0x000fe200078e3cff */
[----:B-1----:R-:W-:Y:S06]  /*9260*/  @!P0 BRA `(.L_x_192) ;  /* 0x0000000000b88947 */ /* 0x002fec0003800000 */
.L_x_202:
[----:B------:R-:W-:Y:S01]  /*9270*/  IMAD R3, R3, 0x8, R0 ;  /* 0x0000000803037824 */ /* 0x000fe200078e0200 */
[----:B------:R-:W-:-:S07]  /*9280*/  SHF.L.U32 R0, R4, 0x1f, RZ ;  /* 0x0000001f04007819 */ /* 0x000fce00000006ff */
.L_x_193:
[----:B-1----:R1:W2:Y:S02]  /*9290*/  SYNCS.PHASECHK.TRANS64.TRYWAIT P0, [R3+URZ], R0 ;  /* 0x00000000030075a7 */ /* 0x0022a4000800017f */
[----:B--2---:R-:W-:Y:S05]  /*92a0*/  @!P0 NANOSLEEP.SYNCS 0x989680 ;  /* 0x009896800000895d */ /* 0x004fea0003900000 */
[----:B------:R-:W2:Y:S02]  /*92b0*/  @!P0 SYNCS.PHASECHK.TRANS64 P0, [R3+URZ], R0 ;  /* 0x00000000030085a7 */ /* 0x000ea4000800007f */
[----:B--2---:R-:W-:Y:S05]  /*92c0*/  @!P0 BRA `(.L_x_193) ;  /* 0xfffffffc00f08947 */ /* 0x004fea000383ffff */
.L_x_189:
[----:B------:R-:W-:Y:S05]  /*92d0*/  BSYNC B0 ;  /* 0x0000000000007941 */ /* 0x000fea0003800000 */
.L_x_188:
[----:B------:R-:W-:Y:S05]  /*92e0*/  EXIT ;  /* 0x000000000000794d */ /* 0x000fea0003800000 */
.L_x_21:
[----:B-1----:R-:W-:-:S04]  /*92f0*/  IMAD.U32 R13, RZ, RZ, UR6 ;  /* 0x00000006ff0d7e24 */ /* 0x002fc8000f8e00ff */
[----:B------:R1:W4:Y:S03]  /*9300*/  SYNCS.PHASECHK.TRANS64.TRYWAIT P0, [R13+URZ], R12 ;  /* 0x0000000c0d0075a7 */ /* 0x000326000800017f */
[----:B----4-:R-:W-:Y:S05]  /*9310*/  @!P0 NANOSLEEP.SYNCS 0x989680 ;  /* 0x009896800000895d */ /* 0x010fea0003900000 */
[----:B------:R-:W4:Y:S02]  /*9320*/  @!P0 SYNCS.PHASECHK.TRANS64 P0, [R13+URZ], R12 ;  /* 0x0000000c0d0085a7 */ /* 0x000f24000800007f */
[----:B----4-:R-:W-:Y:S05]  /*9330*/  @!P0 BRA `(.L_x_21) ;  /* 0xfffffffc00ec8947 */ /* 0x010fea000383ffff */
[----:B------:R-:W-:Y:S05]  /*9340*/  BRA `(.L_x_20) ;  /* 0xffffff8400247947 */ /* 0x000fea000383ffff */
.L_x_27:
[----:B-1----:R-:W-:-:S04]  /*9350*/  IMAD.U32 R145, RZ, RZ, UR12 ;  /* 0x0000000cff917e24 */ /* 0x002fc8000f8e00ff */
[----:B------:R1:W4:Y:S03]  /*9360*/  SYNCS.PHASECHK.TRANS64.TRYWAIT P0, [R145+URZ], R140 ;  /* 0x0000008c910075a7 */ /* 0x000326000800017f */
[----:B----4-:R-:W-:Y:S05]  /*9370*/  @!P0 NANOSLEEP.SYNCS 0x989680 ;  /* 0x009896800000895d */ /* 0x010fea0003900000 */
[----:B------:R-:W4:Y:S02]  /*9380*/  @!P0 SYNCS.PHASECHK.TRANS64 P0, [R145+URZ], R140 ;  /* 0x0000008c910085a7 */ /* 0x000f24000800007f */
[----:B----4-:R-:W-:Y:S05]  /*9390*/  @!P0 BRA `(.L_x_27) ;  /* 0xfffffffc00ec8947 */ /* 0x010fea000383ffff */
[----:B------:R-:W-:Y:S05]  /*93a0*/  BRA `(.L_x_26) ;  /* 0xffffff8c00687947 */ /* 0x000fea000383ffff */
.L_x_176:
[----:B------:R-:W-:Y:S01]  /*93b0*/  BSSY B1, `(.L_x_194) ;  /* 0x0000006000017945 */ /* 0x000fe20003800000 */
[----:B------:R-:W-:-:S07]  /*93c0*/  IMAD.MOV.U32 R7, RZ, RZ, -0x1 ;  /* 0xffffffffff077424 */ /* 0x000fce00078e00ff */
[----:B------:R-:W-:Y:S05]  /*93d0*/  WARPSYNC.COLLECTIVE R7, `(.L_x_195) ;  /* 0x00000000070c7348 */ /* 0x000fea0003c00000 */
[----:B------:R-:W-:Y:S02]  /*93e0*/  ELECT P0, UR62, PT ;  /* 0x00000000003e782f */ /* 0x000fe40003800000 */
[----:B------:R-:W-:Y:S01]  /*93f0*/  MOV R7, UR62 ;  /* 0x0000003e00077c02 */ /* 0x000fe20008000f00 */
[----:B------:R-:W-:Y:S10]  /*9400*/  ENDCOLLECTIVE ;  /* 0x000000000000791b */ /* 0x000ff40003800000 */
.L_x_195:
[----:B------:R-:W-:Y:S05]  /*9410*/  BSYNC B1 ;  /* 0x0000000000017941 */ /* 0x000fea0003800000 */
.L_x_194:
[----:B------:R-:W-:Y:S05]  /*9420*/  BRA `(.L_x_196) ;  /* 0xfffffff0006c7947 */ /* 0x000fea000383ffff */
.L_x_179:
[----:B-1----:R1:W2:Y:S02]  /*9430*/  SYNCS.PHASECHK.TRANS64.TRYWAIT P0, [R20+URZ+0x18], R9 ;  /* 0x00001809140075a7 */ /* 0x0022a4000800017f */
[----:B--2---:R-:W-:Y:S05]  /*9440*/  @!P0 NANOSLEEP.SYNCS 0x989680 ;  /* 0x009896800000895d */ /* 0x004fea0003900000 */
[----:B------:R-:W2:Y:S02]  /*9450*/  @!P0 SYNCS.PHASECHK.TRANS64 P0, [R20+URZ+0x18], R9 ;  /* 0x00001809140085a7 */ /* 0x000ea4000800007f */
[----:B--2---:R-:W-:Y:S05]  /*9460*/  @!P0 BRA `(.L_x_179) ;  /* 0xfffffffc00f08947 */ /* 0x004fea000383ffff */
[----:B------:R-:W-:Y:S05]  /*9470*/  BRA `(.L_x_197) ;  /* 0xfffffff000a47947 */ /* 0x000fea000383ffff */
.L_x_187:
[----:B------:R-:W-:Y:S01]  /*9480*/  BSSY B0, `(.L_x_198) ;  /* 0x0000006000007945 */ /* 0x000fe20003800000 */
[----:B------:R-:W-:-:S07]  /*9490*/  IMAD.MOV.U32 R7, RZ, RZ, -0x1 ;  /* 0xffffffffff077424 */ /* 0x000fce00078e00ff */
[----:B------:R-:W-:Y:S05]  /*94a0*/  WARPSYNC.COLLECTIVE R7, `(.L_x_199) ;  /* 0x00000000070c7348 */ /* 0x000fea0003c00000 */
[----:B------:R-:W-:Y:S02]  /*94b0*/  ELECT P0, UR62, PT ;  /* 0x00000000003e782f */ /* 0x000fe40003800000 */
[----:B------:R-:W-:Y:S01]  /*94c0*/  MOV R7, UR62 ;  /* 0x0000003e00077c02 */ /* 0x000fe20008000f00 */
[----:B------:R-:W-:Y:S10]  /*94d0*/  ENDCOLLECTIVE ;  /* 0x000000000000791b */ /* 0x000ff40003800000 */
.L_x_199:
[----:B------:R-:W-:Y:S05]  /*94e0*/  BSYNC B0 ;  /* 0x0000000000007941 */ /* 0x000fea0003800000 */
.L_x_198:
[----:B------:R-:W-:Y:S05]  /*94f0*/  BRA `(.L_x_200) ;  /* 0xfffffff800ec7947 */ /* 0x000fea000383ffff */
.L_x_191:
[----:B0-----:R0:W1:Y:S02]  /*9500*/  SYNCS.PHASECHK.TRANS64.TRYWAIT P0, [R4+URZ], R3 ;  /* 0x00000003040075a7 */ /* 0x001064000800017f */
[----:B-1----:R-:W-:Y:S05]  /*9510*/  @!P0 NANOSLEEP.SYNCS 0x989680 ;  /* 0x009896800000895d */ /* 0x002fea0003900000 */
[----:B------:R-:W1:Y:S02]  /*9520*/  @!P0 SYNCS.PHASECHK.TRANS64 P0, [R4+URZ], R3 ;  /* 0x00000003040085a7 */ /* 0x000e64000800007f */
[----:B-1----:R-:W-:Y:S05]  /*9530*/  @!P0 BRA `(.L_x_191) ;  /* 0xfffffffc00f08947 */ /* 0x002fea000383ffff */
[----:B------:R-:W-:Y:S05]  /*9540*/  BRA `(.L_x_201) ;  /* 0xfffffffc002c7947 */ /* 0x000fea000383ffff */
.L_x_192:
[----:B0-----:R0:W1:Y:S02]  /*9550*/  SYNCS.PHASECHK.TRANS64.TRYWAIT P0, [R6+URZ], R5 ;  /* 0x00000005060075a7 */ /* 0x001064000800017f */
[----:B-1----:R-:W-:Y:S05]  /*9560*/  @!P0 NANOSLEEP.SYNCS 0x989680 ;  /* 0x009896800000895d */ /* 0x002fea0003900000 */
[----:B------:R-:W1:Y:S02]  /*9570*/  @!P0 SYNCS.PHASECHK.TRANS64 P0, [R6+URZ], R5 ;  /* 0x00000005060085a7 */ /* 0x000e64000800007f */
[----:B-1----:R-:W-:Y:S05]  /*9580*/  @!P0 BRA `(.L_x_192) ;  /* 0xfffffffc00f08947 */ /* 0x002fea000383ffff */
[----:B------:R-:W-:Y:S05]  /*9590*/  BRA `(.L_x_202) ;  /* 0xfffffffc00347947 */ /* 0x000fea000383ffff */
.L_x_203:
[----:B------:R-:W-:-:S00]  /*95a0*/  BRA `(.L_x_203) ;  /* 0xfffffffc00fc7947 */ /* 0x000fc0000383ffff */
[----:B------:R-:W-:-:S00]  /*95b0*/  NOP ;  /* 0x0000000000007918 */ /* 0x000fc00000000000 */
        /* <DEDUP_REMOVED lines=12> */
.L_x_204:


//--------------------- .nv.shared._ZN7cutlass13device_kernelINS_4gemm6kernel13GemmUniversalIN4cute5tupleIJiiiiEEENS1_10collective13CollectiveMmaINS1_37MainloopSm90TmaGmmaWarpSpecializedFP8ILi3ENS5_IJNS4_1CILi2EEENSA_ILi1EEESC_EEENS1_35KernelTmaWarpSpecializedCooperativeEEENS5_IJNSA_ILi128EEESG_NSA_ILi64EEEEEENS_12float_e5m2_tENS5_IJlSC_lEEESJ_SK_NS4_8TiledMMAINS4_8MMA_AtomIJNS4_4SM904GMMA31MMA_64x128x32_F32E5M2E5M2_SS_TNILNSO_7ScaleInE1ELSQ_1EEEEEENS4_6LayoutISD_NS5_IJSC_NSA_ILi0EEESU_EEEEENS5_IJNS4_10UnderscoreESX_SX_EEEEENS4_13SM90_TMA_LOADENS4_14ComposedLayoutINS4_7SwizzleILi2ELi4ELi3EEENS4_18smem_ptr_flag_bitsILi8EEENST_INS5_IJNSA_ILi8EEESH_EEENS5_IJSH_SC_EEEEEEEvNS4_8identityENS4_23SM90_TMA_LOAD_MULTICASTES1A_vS1B_EENS_8epilogue10collective6detail29Sm90TmaWarpSpecializedAdapterINS1F_15DefaultEpilogueISJ_SK_SK_NS1E_6thread17LinearCombinationISJ_Li1EffLNS1J_9ScaleType4KindE0ELNS_15FloatRoundStyleE2ESJ_EENS1_15EpilogueDefaultEEEEEvvEEEEvNT_6ParamsE --------------------------
	.section	.nv.shared._ZN7cutlass13device_kernelINS_4gemm6kernel13GemmUniversalIN4cute5tupleIJiiiiEEENS1_10collective13CollectiveMmaINS1_37MainloopSm90TmaGmmaWarpSpecializedFP8ILi3ENS5_IJNS4_1CILi2EEENSA_ILi1EEESC_EEENS1_35KernelTmaWarpSpecializedCooperativeEEENS5_IJNSA_ILi128EEESG_NSA_ILi64EEEEEENS_12float_e5m2_tENS5_IJlSC_lEEESJ_SK_NS4_8TiledMMAINS4_8MMA_AtomIJNS4_4SM904GMMA31MMA_64x128x32_F32E5M2E5M2_SS_TNILNSO_7ScaleInE1ELSQ_1EEEEEENS4_6LayoutISD_NS5_IJSC_NSA_ILi0EEESU_EEEEENS5_IJNS4_10UnderscoreESX_SX_EEEEENS4_13SM90_TMA_LOADENS4_14ComposedLayoutINS4_7SwizzleILi2ELi4ELi3EEENS4_18smem_ptr_flag_bitsILi8EEENST_INS5_IJNSA_ILi8EEESH_EEENS5_IJSH_SC_EEEEEEEvNS4_8identityENS4_23SM90_TMA_LOAD_MULTICASTES1A_vS1B_EENS_8epilogue10collective6detail29Sm90TmaWarpSpecializedAdapterINS1F_15DefaultEpilogueISJ_SK_SK_NS1E_6thread17LinearCombinationISJ_Li1EffLNS1J_9ScaleType4KindE0ELNS_15FloatRoundStyleE2ESJ_EENS1_15EpilogueDefaultEEEEEvvEEEEvNT_6ParamsE,"aw",@nobits
	.sectionflags	@""
	.align	16
	.zero		1024


//--------------------- .nv.shared.reserved.0     --------------------------
	.section	.nv.shared.reserved.0,"aw",@nobits
	.weak		__nv_reservedSMEM_offset_0_alias
	.size		__nv_reservedSMEM_offset_0_alias, 0, 0
	.other		__nv_reservedSMEM_offset_0_alias,@"STO_CUDA_RESERVED_SHARED STV_DEFAULT"
__nv_reservedSMEM_offset_0_alias:
	.zero		0


//--------------------- .nv.global                --------------------------
	.section	.nv.global,"aw",@nobits
.nv.global:
	.type		_ZN39_INTERNAL_d977fa92_4_k_cu_b8e7b9cf_51034cute1_E,@object
	.size		_ZN39_INTERNAL_d977fa92_4_k_cu_b8e7b9cf_51034cute1_E,(_ZN39_INTERNAL_d977fa92_4_k_cu_b8e7b9cf_51034cuda3std3__45__cpo6cbeginE - _ZN39_INTERNAL_d977fa92_4_k_cu_b8e7b9cf_51034cute1_E)
_ZN39_INTERNAL_d977fa92_4_k_cu_b8e7b9cf_51034cute1_E:
	.zero		1
	.type		_ZN39_INTERNAL_d977fa92_4_k_cu_b8e7b9cf_51034cuda3std3__45__cpo6cbeginE,@object
	.size		_ZN39_INTERNAL_d977fa92_4_k_cu_b8e7b9cf_51034cuda3std3__45__cpo6cbeginE,(_ZN39_INTERNAL_d977fa92_4_k_cu_b8e7b9cf_51034cuda3std3__48in_placeE - _ZN39_INTERNAL_d977fa92_4_k_cu_b8e7b9cf_51034cuda3std3__45__cpo6cbeginE)
_ZN39_INTERNAL_d977fa92_4_k_cu_b8e7b9cf_51034cuda3std3__45__cpo6cbeginE:
	.zero		1
	.type		_ZN39_INTERNAL_d977fa92_4_k_cu_b8e7b9cf_51034cuda3std3__48in_placeE,@object
	.size		_ZN39_INTERNAL_d977fa92_4_k_cu_b8e7b9cf_51034cuda3std3__48in_placeE,(_ZN39_INTERNAL_d977fa92_4_k_cu_b8e7b9cf_51034cuda3std6ranges3__45__cpo9iter_moveE - _ZN39_INTERNAL_d977fa92_4_k_cu_b8e7b9cf_51034cuda3std3__48in_placeE)
_ZN39_INTERNAL_d977fa92_4_k_cu_b8e7b9cf_51034cuda3std3__48in_placeE:
	.zero		1
	.type		_ZN39_INTERNAL_d977fa92_4_k_cu_b8e7b9cf_51034cuda3std6ranges3__45__cpo9iter_moveE,@object
	.size		_ZN39_INTERNAL_d977fa92_4_k_cu_b8e7b9cf_51034cuda3std6ranges3__45__cpo9iter_moveE,(_ZN39_INTERNAL_d977fa92_4_k_cu_b8e7b9cf_51034cuda3std3__45__cpo5beginE - _ZN39_INTERNAL_d977fa92_4_k_cu_b8e7b9cf_51034cuda3std6ranges3__45__cpo9iter_moveE)
_ZN39_INTERNAL_d977fa92_4_k_cu_b8e7b9cf_51034cuda3std6ranges3__45__cpo9iter_moveE:
	.zero		1
	.type		_ZN39_INTERNAL_d977fa92_4_k_cu_b8e7b9cf_51034cuda3std3__45__cpo5beginE,@object
	.size		_ZN39_INTERNAL_d977fa92_4_k_cu_b8e7b9cf_51034cuda3std3__45__cpo5beginE,(_ZN39_INTERNAL_d977fa92_4_k_cu_b8e7b9cf_51034cuda3std3__441_GLOBAL__N__d977fa92_4_k_cu_b8e7b9cf_51036ignoreE - _ZN39_INTERNAL_d977fa92_4_k_cu_b8e7b9cf_51034cuda3std3__45__cpo5beginE)
_ZN39_INTERNAL_d977fa92_4_k_cu_b8e7b9cf_51034cuda3std3__45__cpo5beginE:
	.zero		1
	.type		_ZN39_INTERNAL_d977fa92_4_k_cu_b8e7b9cf_51034cuda3std3__441_GLOBAL__N__d977fa92_4_k_cu_b8e7b9cf_51036ignoreE,@object
	.size		_ZN39_INTERNAL_d977fa92_4_k_cu_b8e7b9cf_51034cuda3std3__441_GLOBAL__N__d977fa92_4_k_cu_b8e7b9cf_51036ignoreE,(_ZN39_INTERNAL_d977fa92_4_k_cu_b8e7b9cf_51034cute7productE - _ZN39_INTERNAL_d977fa92_4_k_cu_b8e7b9cf_51034cuda3std3__441_GLOBAL__N__d977fa92_4_k_cu_b8e7b9cf_51036ignoreE)
_ZN39_INTERNAL_d977fa92_4_k_cu_b8e7b9cf_51034cuda3std3__441_GLOBAL__N__d977fa92_4_k_cu_b8e7b9cf_51036ignoreE:
	.zero		1
	.type		_ZN39_INTERNAL_d977fa92_4_k_cu_b8e7b9cf_51034cute7productE,@object
	.size		_ZN39_INTERNAL_d977fa92_4_k_cu_b8e7b9cf_51034cute7productE,(_ZN39_INTERNAL_d977fa92_4_k_cu_b8e7b9cf_51034cuda3std3__45__cpo3endE - _ZN39_INTERNAL_d977fa92_4_k_cu_b8e7b9cf_51034cute7productE)
_ZN39_INTERNAL_d977fa92_4_k_cu_b8e7b9cf_51034cute7productE:
	.zero		1
	.type		_ZN39_INTERNAL_d977fa92_4_k_cu_b8e7b9cf_51034cuda3std3__45__cpo3endE,@object
	.size		_ZN39_INTERNAL_d977fa92_4_k_cu_b8e7b9cf_51034cuda3std3__45__cpo3endE,(_ZN39_INTERNAL_d977fa92_4_k_cu_b8e7b9cf_51034cuda3std3__419piecewise_constructE - _ZN39_INTERNAL_d977fa92_4_k_cu_b8e7b9cf_51034cuda3std3__45__cpo3endE)
_ZN39_INTERNAL_d977fa92_4_k_cu_b8e7b9cf_51034cuda3std3__45__cpo3endE:
	.zero		1
	.type		_ZN39_INTERNAL_d977fa92_4_k_cu_b8e7b9cf_51034cuda3std3__419piecewise_constructE,@object
	.size		_ZN39_INTERNAL_d977fa92_4_k_cu_b8e7b9cf_51034cuda3std3__419piecewise_constructE,(_ZN39_INTERNAL_d977fa92_4_k_cu_b8e7b9cf_51034cuda3std3__45__cpo4cendE - _ZN39_INTERNAL_d977fa92_4_k_cu_b8e7b9cf_51034cuda3std3__419piecewise_constructE)
_ZN39_INTERNAL_d977fa92_4_k_cu_b8e7b9cf_51034cuda3std3__419piecewise_constructE:
	.zero		1
	.type		_ZN39_INTERNAL_d977fa92_4_k_cu_b8e7b9cf_51034cuda3std3__45__cpo4cendE,@object
	.size		_ZN39_INTERNAL_d977fa92_4_k_cu_b8e7b9cf_51034cuda3std3__45__cpo4cendE,(_ZN39_INTERNAL_d977fa92_4_k_cu_b8e7b9cf_51034cuda3std6ranges3__45__cpo4swapE - _ZN39_INTERNAL_d977fa92_4_k_cu_b8e7b9cf_51034cuda3std3__45__cpo4cendE)
_ZN39_INTERNAL_d977fa92_4_k_cu_b8e7b9cf_51034cuda3std3__45__cpo4cendE:
	.zero		1
	.type		_ZN39_INTERNAL_d977fa92_4_k_cu_b8e7b9cf_51034cuda3std6ranges3__45__cpo4swapE,@object
	.size		_ZN39_INTERNAL_d977fa92_4_k_cu_b8e7b9cf_51034cuda3std6ranges3__45__cpo4swapE,(.L_7 - _ZN39_INTERNAL_d977fa92_4_k_cu_b8e7b9cf_51034cuda3std6ranges3__45__cpo4swapE)
_ZN39_INTERNAL_d977fa92_4_k_cu_b8e7b9cf_51034cuda3std6ranges3__45__cpo4swapE:
	.zero		1
.L_7:


//--------------------- .nv.constant0._ZN7cutlass13device_kernelINS_4gemm6kernel13GemmUniversalIN4cute5tupleIJiiiiEEENS1_10collective13CollectiveMmaINS1_37MainloopSm90TmaGmmaWarpSpecializedFP8ILi3ENS5_IJNS4_1CILi2EEENSA_ILi1EEESC_EEENS1_35KernelTmaWarpSpecializedCooperativeEEENS5_IJNSA_ILi128EEESG_NSA_ILi64EEEEEENS_12float_e5m2_tENS5_IJlSC_lEEESJ_SK_NS4_8TiledMMAINS4_8MMA_AtomIJNS4_4SM904GMMA31MMA_64x128x32_F32E5M2E5M2_SS_TNILNSO_7ScaleInE1ELSQ_1EEEEEENS4_6LayoutISD_NS5_IJSC_NSA_ILi0EEESU_EEEEENS5_IJNS4_10UnderscoreESX_SX_EEEEENS4_13SM90_TMA_LOADENS4_14ComposedLayoutINS4_7SwizzleILi2ELi4ELi3EEENS4_18smem_ptr_flag_bitsILi8EEENST_INS5_IJNSA_ILi8EEESH_EEENS5_IJSH_SC_EEEEEEEvNS4_8identityENS4_23SM90_TMA_LOAD_MULTICASTES1A_vS1B_EENS_8epilogue10collective6detail29Sm90TmaWarpSpecializedAdapterINS1F_15DefaultEpilogueISJ_SK_SK_NS1E_6thread17LinearCombinationISJ_Li1EffLNS1J_9ScaleType4KindE0ELNS_15FloatRoundStyleE2ESJ_EENS1_15EpilogueDefaultEEEEEvvEEEEvNT_6ParamsE --------------------------
	.section	.nv.constant0._ZN7cutlass13device_kernelINS_4gemm6kernel13GemmUniversalIN4cute5tupleIJiiiiEEENS1_10collective13CollectiveMmaINS1_37MainloopSm90TmaGmmaWarpSpecializedFP8ILi3ENS5_IJNS4_1CILi2EEENSA_ILi1EEESC_EEENS1_35KernelTmaWarpSpecializedCooperativeEEENS5_IJNSA_ILi128EEESG_NSA_ILi64EEEEEENS_12float_e5m2_tENS5_IJlSC_lEEESJ_SK_NS4_8TiledMMAINS4_8MMA_AtomIJNS4_4SM904GMMA31MMA_64x128x32_F32E5M2E5M2_SS_TNILNSO_7ScaleInE1ELSQ_1EEEEEENS4_6LayoutISD_NS5_IJSC_NSA_ILi0EEESU_EEEEENS5_IJNS4_10UnderscoreESX_SX_EEEEENS4_13SM90_TMA_LOADENS4_14ComposedLayoutINS4_7SwizzleILi2ELi4ELi3EEENS4_18smem_ptr_flag_bitsILi8EEENST_INS5_IJNSA_ILi8EEESH_EEENS5_IJSH_SC_EEEEEEEvNS4_8identityENS4_23SM90_TMA_LOAD_MULTICASTES1A_vS1B_EENS_8epilogue10collective6detail29Sm90TmaWarpSpecializedAdapterINS1F_15DefaultEpilogueISJ_SK_SK_NS1E_6thread17LinearCombinationISJ_Li1EffLNS1J_9ScaleType4KindE0ELNS_15FloatRoundStyleE2ESJ_EENS1_15EpilogueDefaultEEEEEvvEEEEvNT_6ParamsE,"a",@progbits
	.sectionflags	@""
	.align	4
.nv.constant0._ZN7cutlass13device_kernelINS_4gemm6kernel13GemmUniversalIN4cute5tupleIJiiiiEEENS1_10collective13CollectiveMmaINS1_37MainloopSm90TmaGmmaWarpSpecializedFP8ILi3ENS5_IJNS4_1CILi2EEENSA_ILi1EEESC_EEENS1_35KernelTmaWarpSpecializedCooperativeEEENS5_IJNSA_ILi128EEESG_NSA_ILi64EEEEEENS_12float_e5m2_tENS5_IJlSC_lEEESJ_SK_NS4_8TiledMMAINS4_8MMA_AtomIJNS4_4SM904GMMA31MMA_64x128x32_F32E5M2E5M2_SS_TNILNSO_7ScaleInE1ELSQ_1EEEEEENS4_6LayoutISD_NS5_IJSC_NSA_ILi0EEESU_EEEEENS5_IJNS4_10UnderscoreESX_SX_EEEEENS4_13SM90_TMA_LOADENS4_14ComposedLayoutINS4_7SwizzleILi2ELi4ELi3EEENS4_18smem_ptr_flag_bitsILi8EEENST_INS5_IJNSA_ILi8EEESH_EEENS5_IJSH_SC_EEEEEEEvNS4_8identityENS4_23SM90_TMA_LOAD_MULTICASTES1A_vS1B_EENS_8epilogue10collective6detail29Sm90TmaWarpSpecializedAdapterINS1F_15DefaultEpilogueISJ_SK_SK_NS1E_6thread17LinearCombinationISJ_Li1EffLNS1J_9ScaleType4KindE0ELNS_15FloatRoundStyleE2ESJ_EENS1_15EpilogueDefaultEEEEEvvEEEEvNT_6ParamsE:
	.zero		1664


//--------------------- SYMBOLS --------------------------

	.type		.nv.reservedSmem.offset0,@object
	.size		.nv.reservedSmem.offset0,0x4
